	.target	sm_100a

	.elftype	@"ET_EXEC"


//--------------------- .note.nv.tkinfo           --------------------------
	.section	.note.nv.tkinfo,"",@"SHT_NOTE"
	.sectionflags	@"SHF_NOTE_NV_TKINFO"
	.tkinfo
        /*0018*/ 	.word	0x00000002
        /*0030*/ 	.string	""
        /*0030*/ 	.string	"ptxas"
        /*0030*/ 	.string	"Cuda compilation tools, release 13.0, V13.0.88"
        /*0030*/ 	.string	"Build cuda_13.0.r13.0/compiler.36424714_0"
        /*0030*/ 	.string	"-arch sm_100a -m 64 "



//--------------------- .note.nv.cuinfo           --------------------------
	.section	.note.nv.cuinfo,"",@"SHT_NOTE"
	.sectionflags	@"SHF_NOTE_NV_CUINFO"
        /*0018*/ 	.short	0x0002
        /*001a*/ 	.short	0x0064
        /*001c*/ 	.short	0x0082
	.zero		2


//--------------------- .nv.info                  --------------------------
	.section	.nv.info,"",@"SHT_CUDA_INFO"
	.align	4


	//----- nvinfo : EIATTR_REGCOUNT
	.align		4
        /*0000*/ 	.byte	0x04, 0x2f
        /*0002*/ 	.short	(.L_19 - .L_18)
	.align		4
.L_18:
        /*0004*/ 	.word	index@(_ZN7cutlass13device_kernelINS_4gemm6kernel13GemmUniversalIN4cute5tupleIJiiiiEEENS1_10collective13CollectiveMmaINS1_35MainloopSm100TmaUmmaWarpSpecializedILi12ELi2ELi4ENS5_IJNS4_1CILi1EEENSA_ILi8EEESB_EEEEENS5_IJNSA_ILi128EEESF_NSA_ILi32EEEEEENS_6half_tENS5_IJlSB_lEEESI_SJ_NS4_8TiledMMAINS4_8MMA_AtomIJNS4_20SM100_MMA_F16BF16_SSISI_SI_fLi128ELi128ELNS4_4UMMA5MajorE0ELSO_0ELNSN_7ScaleInE0ELSP_0EEEEEENS4_6LayoutINS5_IJSB_SB_SB_EEENS5_IJNSA_ILi0EEESU_SU_EEEEENS5_IJNS4_10UnderscoreESX_SX_EEEEENS4_23SM90_TMA_LOAD_MULTICASTENS4_14ComposedLayoutINS4_7SwizzleILi2ELi4ELi3EEENS4_18smem_ptr_flag_bitsILi16EEENSS_INS5_IJSC_SG_EEENS5_IJSG_SB_EEEEEEEvNS4_8identityENS4_13SM90_TMA_LOADES19_vS1A_EENS_8epilogue10collective18CollectiveEpilogueINS1D_23Sm100TmaWarpSpecializedILi4ELi2ELi32ELb1ELb0EEEJSH_NS5_IJNSS_ISF_SB_EENSS_ISG_SB_EEEEESI_SJ_SI_SJ_NS1D_6fusion15FusionCallbacksIS1H_NS1L_17LinearCombinationISI_fSI_fLNS_15FloatRoundStyleE2EEESH_S1K_JEEENS4_5SM1004TMEM4LOAD26SM100_TMEM_LOAD_32dp32b32xES1B_S19_NS4_39AutoVectorizingCopyWithAssumedAlignmentILi128EEENS4_14SM90_TMA_STOREES19_S1W_S1W_EEEvvEEEEvNT_6ParamsE)
        /*0008*/ 	.word	0x00000076


	//----- nvinfo : EIATTR_FRAME_SIZE
	.align		4
.L_19:
        /*000c*/ 	.byte	0x04, 0x11
        /*000e*/ 	.short	(.L_21 - .L_20)
	.align		4
.L_20:
        /*0010*/ 	.word	index@($__internal_2_$__cuda_sm10x_tcgen05_guardrail_trap_unallocated_columns_being_dealloced)
        /*0014*/ 	.word	0x00000000


	//----- nvinfo : EIATTR_FRAME_SIZE
	.align		4
.L_21:
        /*0018*/ 	.byte	0x04, 0x11
        /*001a*/ 	.short	(.L_23 - .L_22)
	.align		4
.L_22:
        /*001c*/ 	.word	index@($__internal_1_$__cuda_sm10x_tcgen05_guardrail_trap_phase_invalid_during_alloc)
        /*0020*/ 	.word	0x00000000


	//----- nvinfo : EIATTR_FRAME_SIZE
	.align		4
.L_23:
        /*0024*/ 	.byte	0x04, 0x11
        /*0026*/ 	.short	(.L_25 - .L_24)
	.align		4
.L_24:
        /*0028*/ 	.word	index@($__internal_0_$__cuda_sm10x_tcgen05_guardrail_trap_col_being_dealloced_not_returned_by_alloc)
        /*002c*/ 	.word	0x00000000


	//----- nvinfo : EIATTR_FRAME_SIZE
	.align		4
.L_25:
        /*0030*/ 	.byte	0x04, 0x11
        /*0032*/ 	.short	(.L_27 - .L_26)
	.align		4
.L_26:
        /*0034*/ 	.word	index@(_ZN7cutlass13device_kernelINS_4gemm6kernel13GemmUniversalIN4cute5tupleIJiiiiEEENS1_10collective13CollectiveMmaINS1_35MainloopSm100TmaUmmaWarpSpecializedILi12ELi2ELi4ENS5_IJNS4_1CILi1EEENSA_ILi8EEESB_EEEEENS5_IJNSA_ILi128EEESF_NSA_ILi32EEEEEENS_6half_tENS5_IJlSB_lEEESI_SJ_NS4_8TiledMMAINS4_8MMA_AtomIJNS4_20SM100_MMA_F16BF16_SSISI_SI_fLi128ELi128ELNS4_4UMMA5MajorE0ELSO_0ELNSN_7ScaleInE0ELSP_0EEEEEENS4_6LayoutINS5_IJSB_SB_SB_EEENS5_IJNSA_ILi0EEESU_SU_EEEEENS5_IJNS4_10UnderscoreESX_SX_EEEEENS4_23SM90_TMA_LOAD_MULTICASTENS4_14ComposedLayoutINS4_7SwizzleILi2ELi4ELi3EEENS4_18smem_ptr_flag_bitsILi16EEENSS_INS5_IJSC_SG_EEENS5_IJSG_SB_EEEEEEEvNS4_8identityENS4_13SM90_TMA_LOADES19_vS1A_EENS_8epilogue10collective18CollectiveEpilogueINS1D_23Sm100TmaWarpSpecializedILi4ELi2ELi32ELb1ELb0EEEJSH_NS5_IJNSS_ISF_SB_EENSS_ISG_SB_EEEEESI_SJ_SI_SJ_NS1D_6fusion15FusionCallbacksIS1H_NS1L_17LinearCombinationISI_fSI_fLNS_15FloatRoundStyleE2EEESH_S1K_JEEENS4_5SM1004TMEM4LOAD26SM100_TMEM_LOAD_32dp32b32xES1B_S19_NS4_39AutoVectorizingCopyWithAssumedAlignmentILi128EEENS4_14SM90_TMA_STOREES19_S1W_S1W_EEEvvEEEEvNT_6ParamsE)
        /*0038*/ 	.word	0x00000000


	//----- nvinfo : EIATTR_MIN_STACK_SIZE
	.align		4
.L_27:
        /*003c*/ 	.byte	0x04, 0x12
        /*003e*/ 	.short	(.L_29 - .L_28)
	.align		4
.L_28:
        /*0040*/ 	.word	index@(_ZN7cutlass13device_kernelINS_4gemm6kernel13GemmUniversalIN4cute5tupleIJiiiiEEENS1_10collective13CollectiveMmaINS1_35MainloopSm100TmaUmmaWarpSpecializedILi12ELi2ELi4ENS5_IJNS4_1CILi1EEENSA_ILi8EEESB_EEEEENS5_IJNSA_ILi128EEESF_NSA_ILi32EEEEEENS_6half_tENS5_IJlSB_lEEESI_SJ_NS4_8TiledMMAINS4_8MMA_AtomIJNS4_20SM100_MMA_F16BF16_SSISI_SI_fLi128ELi128ELNS4_4UMMA5MajorE0ELSO_0ELNSN_7ScaleInE0ELSP_0EEEEEENS4_6LayoutINS5_IJSB_SB_SB_EEENS5_IJNSA_ILi0EEESU_SU_EEEEENS5_IJNS4_10UnderscoreESX_SX_EEEEENS4_23SM90_TMA_LOAD_MULTICASTENS4_14ComposedLayoutINS4_7SwizzleILi2ELi4ELi3EEENS4_18smem_ptr_flag_bitsILi16EEENSS_INS5_IJSC_SG_EEENS5_IJSG_SB_EEEEEEEvNS4_8identityENS4_13SM90_TMA_LOADES19_vS1A_EENS_8epilogue10collective18CollectiveEpilogueINS1D_23Sm100TmaWarpSpecializedILi4ELi2ELi32ELb1ELb0EEEJSH_NS5_IJNSS_ISF_SB_EENSS_ISG_SB_EEEEESI_SJ_SI_SJ_NS1D_6fusion15FusionCallbacksIS1H_NS1L_17LinearCombinationISI_fSI_fLNS_15FloatRoundStyleE2EEESH_S1K_JEEENS4_5SM1004TMEM4LOAD26SM100_TMEM_LOAD_32dp32b32xES1B_S19_NS4_39AutoVectorizingCopyWithAssumedAlignmentILi128EEENS4_14SM90_TMA_STOREES19_S1W_S1W_EEEvvEEEEvNT_6ParamsE)
        /*0044*/ 	.word	0x00000000
.L_29:


//--------------------- .nv.compat                --------------------------
	.section	.nv.compat,"",@"SHT_CUDA_COMPAT_INFO"
	.align	4
        /*0000*/ 	.byte	0x02, 0x09, 0x01, 0x00, 0x02, 0x02, 0x02, 0x00, 0x02, 0x05, 0x05, 0x00, 0x03, 0x07, 0x01, 0x01
        /*0010*/ 	.byte	0x02, 0x03, 0x01, 0x00, 0x02, 0x06, 0x01, 0x00, 0x04, 0x0b, 0x08, 0x00, 0x09, 0x00, 0x00, 0x00
        /*0020*/ 	.byte	0x00, 0x00, 0x00, 0x00


//--------------------- .nv.info._ZN7cutlass13device_kernelINS_4gemm6kernel13GemmUniversalIN4cute5tupleIJiiiiEEENS1_10collective13CollectiveMmaINS1_35MainloopSm100TmaUmmaWarpSpecializedILi12ELi2ELi4ENS5_IJNS4_1CILi1EEENSA_ILi8EEESB_EEEEENS5_IJNSA_ILi128EEESF_NSA_ILi32EEEEEENS_6half_tENS5_IJlSB_lEEESI_SJ_NS4_8TiledMMAINS4_8MMA_AtomIJNS4_20SM100_MMA_F16BF16_SSISI_SI_fLi128ELi128ELNS4_4UMMA5MajorE0ELSO_0ELNSN_7ScaleInE0ELSP_0EEEEEENS4_6LayoutINS5_IJSB_SB_SB_EEENS5_IJNSA_ILi0EEESU_SU_EEEEENS5_IJNS4_10UnderscoreESX_SX_EEEEENS4_23SM90_TMA_LOAD_MULTICASTENS4_14ComposedLayoutINS4_7SwizzleILi2ELi4ELi3EEENS4_18smem_ptr_flag_bitsILi16EEENSS_INS5_IJSC_SG_EEENS5_IJSG_SB_EEEEEEEvNS4_8identityENS4_13SM90_TMA_LOADES19_vS1A_EENS_8epilogue10collective18CollectiveEpilogueINS1D_23Sm100TmaWarpSpecializedILi4ELi2ELi32ELb1ELb0EEEJSH_NS5_IJNSS_ISF_SB_EENSS_ISG_SB_EEEEESI_SJ_SI_SJ_NS1D_6fusion15FusionCallbacksIS1H_NS1L_17LinearCombinationISI_fSI_fLNS_15FloatRoundStyleE2EEESH_S1K_JEEENS4_5SM1004TMEM4LOAD26SM100_TMEM_LOAD_32dp32b32xES1B_S19_NS4_39AutoVectorizingCopyWithAssumedAlignmentILi128EEENS4_14SM90_TMA_STOREES19_S1W_S1W_EEEvvEEEEvNT_6ParamsE --------------------------
	.section	.nv.info._ZN7cutlass13device_kernelINS_4gemm6kernel13GemmUniversalIN4cute5tupleIJiiiiEEENS1_10collective13CollectiveMmaINS1_35MainloopSm100TmaUmmaWarpSpecializedILi12ELi2ELi4ENS5_IJNS4_1CILi1EEENSA_ILi8EEESB_EEEEENS5_IJNSA_ILi128EEESF_NSA_ILi32EEEEEENS_6half_tENS5_IJlSB_lEEESI_SJ_NS4_8TiledMMAINS4_8MMA_AtomIJNS4_20SM100_MMA_F16BF16_SSISI_SI_fLi128ELi128ELNS4_4UMMA5MajorE0ELSO_0ELNSN_7ScaleInE0ELSP_0EEEEEENS4_6LayoutINS5_IJSB_SB_SB_EEENS5_IJNSA_ILi0EEESU_SU_EEEEENS5_IJNS4_10UnderscoreESX_SX_EEEEENS4_23SM90_TMA_LOAD_MULTICASTENS4_14ComposedLayoutINS4_7SwizzleILi2ELi4ELi3EEENS4_18smem_ptr_flag_bitsILi16EEENSS_INS5_IJSC_SG_EEENS5_IJSG_SB_EEEEEEEvNS4_8identityENS4_13SM90_TMA_LOADES19_vS1A_EENS_8epilogue10collective18CollectiveEpilogueINS1D_23Sm100TmaWarpSpecializedILi4ELi2ELi32ELb1ELb0EEEJSH_NS5_IJNSS_ISF_SB_EENSS_ISG_SB_EEEEESI_SJ_SI_SJ_NS1D_6fusion15FusionCallbacksIS1H_NS1L_17LinearCombinationISI_fSI_fLNS_15FloatRoundStyleE2EEESH_S1K_JEEENS4_5SM1004TMEM4LOAD26SM100_TMEM_LOAD_32dp32b32xES1B_S19_NS4_39AutoVectorizingCopyWithAssumedAlignmentILi128EEENS4_14SM90_TMA_STOREES19_S1W_S1W_EEEvvEEEEvNT_6ParamsE,"",@"SHT_CUDA_INFO"
	.sectionflags	@""
	.align	4


	//----- nvinfo : EIATTR_CUDA_API_VERSION
	.align		4
        /*0000*/ 	.byte	0x04, 0x37
        /*0002*/ 	.short	(.L_31 - .L_30)
.L_30:
        /*0004*/ 	.word	0x00000082


	//----- nvinfo : EIATTR_KPARAM_INFO
	.align		4
.L_31:
        /*0008*/ 	.byte	0x04, 0x17
        /*000a*/ 	.short	(.L_33 - .L_32)
.L_32:
        /*000c*/ 	.word	0x00000000
        /*0010*/ 	.short	0x0000
        /*0012*/ 	.short	0x0000
        /*0014*/ 	.byte	0x00, 0xf0, 0x01, 0x20


	//----- nvinfo : EIATTR_AT_ENTRY_FRAGMENTS
	.align		4
.L_33:
        /*0018*/ 	.byte	0x04, 0x4f
        /*001a*/ 	.short	(.L_35 - .L_34)


	//   ....[0]....
.L_34:
        /*001c*/ 	.word	0x00000006


	//----- nvinfo : EIATTR_RESERVED_SMEM_USED
	.align		4
.L_35:
        /*0020*/ 	.byte	0x01, 0x41
	.zero		2


	//----- nvinfo : EIATTR_SPARSE_MMA_MASK
	.align		4
        /*0024*/ 	.byte	0x03, 0x50
        /*0026*/ 	.short	0x0000


	//----- nvinfo : EIATTR_TCGEN05_1CTA_USED
	.align		4
        /*0028*/ 	.byte	0x01, 0x51
	.zero		2


	//----- nvinfo : EIATTR_MAXREG_COUNT
	.align		4
        /*002c*/ 	.byte	0x03, 0x1b
        /*002e*/ 	.short	0x00ff


	//----- nvinfo : EIATTR_NUM_BARRIERS
	.align		4
        /*0030*/ 	.byte	0x02, 0x4c
        /*0032*/ 	.byte	0x07
	.zero		1


	//----- nvinfo : EIATTR_EXTERNS
	.align		4
        /*0034*/ 	.byte	0x04, 0x0f
        /*0036*/ 	.short	(.L_37 - .L_36)


	//   ....[0]....
	.align		4
.L_36:
        /*0038*/ 	.word	index@(__assertfail)


	//----- nvinfo : EIATTR_MERCURY_ISA_VERSION
	.align		4
.L_37:
        /*003c*/ 	.byte	0x03, 0x5f
        /*003e*/ 	.short	0x0101


	//----- nvinfo : EIATTR_INT_WARP_WIDE_INSTR_OFFSETS
	.align		4
        /*0040*/ 	.byte	0x04, 0x31
        /*0042*/ 	.short	(.L_39 - .L_38)


	//   ....[0]....
.L_38:
        /*0044*/ 	.word	0x00004290


	//   ....[1]....
        /*0048*/ 	.word	0x000042b0


	//   ....[2]....
        /*004c*/ 	.word	0x000042e0


	//   ....[3]....
        /*0050*/ 	.word	0x00004e20


	//   ....[4]....
        /*0054*/ 	.word	0x00004e90


	//   ....[5]....
        /*0058*/ 	.word	0x00004f70


	//   ....[6]....
        /*005c*/ 	.word	0x00004ff0


	//   ....[7]....
        /*0060*/ 	.word	0x000050f0


	//   ....[8]....
        /*0064*/ 	.word	0x00005170


	//   ....[9]....
        /*0068*/ 	.word	0x00005260


	//   ....[10]....
        /*006c*/ 	.word	0x00005310


	//----- nvinfo : EIATTR_COOP_GROUP_MASK_REGIDS
	.align		4
.L_39:
        /*0070*/ 	.byte	0x04, 0x29
        /*0072*/ 	.short	(.L_41 - .L_40)


	//   ....[0]....
.L_40:
        /*0074*/ 	.word	0xffffffff


	//   ....[1]....
        /*0078*/ 	.word	0xffffffff


	//   ....[2]....
        /*007c*/ 	.word	0xffffffff


	//   ....[3]....
        /*0080*/ 	.word	0xffffffff


	//   ....[4]....
        /*0084*/ 	.word	0xffffffff


	//   ....[5]....
        /*0088*/ 	.word	0xffffffff


	//   ....[6]....
        /*008c*/ 	.word	0xffffffff


	//   ....[7]....
        /*0090*/ 	.word	0xffffffff


	//   ....[8]....
        /*0094*/ 	.word	0xffffffff


	//   ....[9]....
        /*0098*/ 	.word	0xffffffff


	//   ....[10]....
        /*009c*/ 	.word	0xffffffff


	//   ....[11]....
        /*00a0*/ 	.word	0xffffffff


	//   ....[12]....
        /*00a4*/ 	.word	0xffffffff


	//   ....[13]....
        /*00a8*/ 	.word	0xffffffff


	//----- nvinfo : EIATTR_COOP_GROUP_INSTR_OFFSETS
	.align		4
.L_41:
        /*00ac*/ 	.byte	0x04, 0x28
        /*00ae*/ 	.short	(.L_43 - .L_42)


	//   ....[0]....
.L_42:
        /*00b0*/ 	.word	0x00000080


	//   ....[1]....
        /*00b4*/ 	.word	0x000004f0


	//   ....[2]....
        /*00b8*/ 	.word	0x000007d0


	//   ....[3]....
        /*00bc*/ 	.word	0x00000970


	//   ....[4]....
        /*00c0*/ 	.word	0x00000a70


	//   ....[5]....
        /*00c4*/ 	.word	0x00000be0


	//   ....[6]....
        /*00c8*/ 	.word	0x00000d80


	//   ....[7]....
        /*00cc*/ 	.word	0x00000f30


	//   ....[8]....
        /*00d0*/ 	.word	0x00002290


	//   ....[9]....
        /*00d4*/ 	.word	0x000035c0


	//   ....[10]....
        /*00d8*/ 	.word	0x000037d0


	//   ....[11]....
        /*00dc*/ 	.word	0x00003800


	//   ....[12]....
        /*00e0*/ 	.word	0x00004170


	//   ....[13]....
        /*00e4*/ 	.word	0x000043a0


	//----- nvinfo : EIATTR_VRC_CTA_INIT_COUNT
	.align		4
.L_43:
        /*00e8*/ 	.byte	0x02, 0x4a
        /*00ea*/ 	.byte	0x80
	.zero		1


	//----- nvinfo : EIATTR_SYSCALL_OFFSETS
	.align		4
        /*00ec*/ 	.byte	0x04, 0x46
        /*00ee*/ 	.short	(.L_45 - .L_44)


	//   ....[0]....
.L_44:
        /*00f0*/ 	.word	0x00005f60


	//   ....[1]....
        /*00f4*/ 	.word	0x00006050


	//   ....[2]....
        /*00f8*/ 	.word	0x00006820


	//   ....[3]....
        /*00fc*/ 	.word	0x000074a0


	//   ....[4]....
        /*0100*/ 	.word	0x00008100


	//   ....[5]....
        /*0104*/ 	.word	0x00008d60


	//----- nvinfo : EIATTR_MBARRIER_INSTR_OFFSETS
	.align		4
.L_45:
        /*0108*/ 	.byte	0x04, 0x39
        /*010a*/ 	.short	(.L_47 - .L_46)


	//   ....[0]....
.L_46:
        /*010c*/ 	.word	0x00000630
        /*0110*/ 	.word	0x000000ff
        /*0114*/ 	.word	0x00000000
        /*0118*/ 	.short	0x0100
        /*011a*/ 	.byte	0x04
	.zero		1


	//   ....[1]....
        /*011c*/ 	.word	0x00000640
        /*0120*/ 	.word	0x000000ff
        /*0124*/ 	.word	0x00000060
        /*0128*/ 	.short	0x0100
        /*012a*/ 	.byte	0x04
	.zero		1


	//   ....[2]....
        /*012c*/ 	.word	0x00000650
        /*0130*/ 	.word	0x000000ff
        /*0134*/ 	.word	0x00000008
        /*0138*/ 	.short	0x0100
        /*013a*/ 	.byte	0x04
	.zero		1


	//   ....[3]....
        /*013c*/ 	.word	0x00000660
        /*0140*/ 	.word	0x000000ff
        /*0144*/ 	.word	0x00000068
        /*0148*/ 	.short	0x0100
        /*014a*/ 	.byte	0x04
	.zero		1


	//   ....[4]....
        /*014c*/ 	.word	0x00000670
        /*0150*/ 	.word	0x000000ff
        /*0154*/ 	.word	0x00000010
        /*0158*/ 	.short	0x0100
        /*015a*/ 	.byte	0x04
	.zero		1


	//   ....[5]....
        /*015c*/ 	.word	0x00000680
        /*0160*/ 	.word	0x000000ff
        /*0164*/ 	.word	0x00000070
        /*0168*/ 	.short	0x0100
        /*016a*/ 	.byte	0x04
	.zero		1


	//   ....[6]....
        /*016c*/ 	.word	0x00000690
        /*0170*/ 	.word	0x000000ff
        /*0174*/ 	.word	0x00000018
        /*0178*/ 	.short	0x0100
        /*017a*/ 	.byte	0x04
	.zero		1


	//   ....[7]....
        /*017c*/ 	.word	0x000006a0
        /*0180*/ 	.word	0x000000ff
        /*0184*/ 	.word	0x00000078
        /*0188*/ 	.short	0x0100
        /*018a*/ 	.byte	0x04
	.zero		1


	//   ....[8]....
        /*018c*/ 	.word	0x000006b0
        /*0190*/ 	.word	0x000000ff
        /*0194*/ 	.word	0x00000020
        /*0198*/ 	.short	0x0100
        /*019a*/ 	.byte	0x04
	.zero		1


	//   ....[9]....
        /*019c*/ 	.word	0x000006c0
        /*01a0*/ 	.word	0x000000ff
        /*01a4*/ 	.word	0x00000080
        /*01a8*/ 	.short	0x0100
        /*01aa*/ 	.byte	0x04
	.zero		1


	//   ....[10]....
        /*01ac*/ 	.word	0x000006d0
        /*01b0*/ 	.word	0x000000ff
        /*01b4*/ 	.word	0x00000028
        /*01b8*/ 	.short	0x0100
        /*01ba*/ 	.byte	0x04
	.zero		1


	//   ....[11]....
        /*01bc*/ 	.word	0x000006e0
        /*01c0*/ 	.word	0x000000ff
        /*01c4*/ 	.word	0x00000088
        /*01c8*/ 	.short	0x0100
        /*01ca*/ 	.byte	0x04
	.zero		1


	//   ....[12]....
        /*01cc*/ 	.word	0x000006f0
        /*01d0*/ 	.word	0x000000ff
        /*01d4*/ 	.word	0x00000030
        /*01d8*/ 	.short	0x0100
        /*01da*/ 	.byte	0x04
	.zero		1


	//   ....[13]....
        /*01dc*/ 	.word	0x00000700
        /*01e0*/ 	.word	0x000000ff
        /*01e4*/ 	.word	0x00000090
        /*01e8*/ 	.short	0x0100
        /*01ea*/ 	.byte	0x04
	.zero		1


	//   ....[14]....
        /*01ec*/ 	.word	0x00000710
        /*01f0*/ 	.word	0x000000ff
        /*01f4*/ 	.word	0x00000038
        /*01f8*/ 	.short	0x0100
        /*01fa*/ 	.byte	0x04
	.zero		1


	//   ....[15]....
        /*01fc*/ 	.word	0x00000720
        /*0200*/ 	.word	0x000000ff
        /*0204*/ 	.word	0x00000098
        /*0208*/ 	.short	0x0100
        /*020a*/ 	.byte	0x04
	.zero		1


	//   ....[16]....
        /*020c*/ 	.word	0x00000730
        /*0210*/ 	.word	0x000000ff
        /*0214*/ 	.word	0x00000040
        /*0218*/ 	.short	0x0100
        /*021a*/ 	.byte	0x04
	.zero		1


	//   ....[17]....
        /*021c*/ 	.word	0x00000740
        /*0220*/ 	.word	0x000000ff
        /*0224*/ 	.word	0x000000a0
        /*0228*/ 	.short	0x0100
        /*022a*/ 	.byte	0x04
	.zero		1


	//   ....[18]....
        /*022c*/ 	.word	0x00000750
        /*0230*/ 	.word	0x000000ff
        /*0234*/ 	.word	0x00000048
        /*0238*/ 	.short	0x0100
        /*023a*/ 	.byte	0x04
	.zero		1


	//   ....[19]....
        /*023c*/ 	.word	0x00000760
        /*0240*/ 	.word	0x000000ff
        /*0244*/ 	.word	0x000000a8
        /*0248*/ 	.short	0x0100
        /*024a*/ 	.byte	0x04
	.zero		1


	//   ....[20]....
        /*024c*/ 	.word	0x00000770
        /*0250*/ 	.word	0x000000ff
        /*0254*/ 	.word	0x00000050
        /*0258*/ 	.short	0x0100
        /*025a*/ 	.byte	0x04
	.zero		1


	//   ....[21]....
        /*025c*/ 	.word	0x00000780
        /*0260*/ 	.word	0x000000ff
        /*0264*/ 	.word	0x000000b0
        /*0268*/ 	.short	0x0100
        /*026a*/ 	.byte	0x04
	.zero		1


	//   ....[22]....
        /*026c*/ 	.word	0x00000790
        /*0270*/ 	.word	0x000000ff
        /*0274*/ 	.word	0x00000058
        /*0278*/ 	.short	0x0100
        /*027a*/ 	.byte	0x04
	.zero		1


	//   ....[23]....
        /*027c*/ 	.word	0x000007a0
        /*0280*/ 	.word	0x000000ff
        /*0284*/ 	.word	0x000000b8
        /*0288*/ 	.short	0x0100
        /*028a*/ 	.byte	0x04
	.zero		1


	//   ....[24]....
        /*028c*/ 	.word	0x000008e0
        /*0290*/ 	.word	0x000000ff
        /*0294*/ 	.word	0x000000c0
        /*0298*/ 	.short	0x0100
        /*029a*/ 	.byte	0x04
	.zero		1


	//   ....[25]....
        /*029c*/ 	.word	0x000008f0
        /*02a0*/ 	.word	0x000000ff
        /*02a4*/ 	.word	0x000000e0
        /*02a8*/ 	.short	0x0100
        /*02aa*/ 	.byte	0x04
	.zero		1


	//   ....[26]....
        /*02ac*/ 	.word	0x00000900
        /*02b0*/ 	.word	0x000000ff
        /*02b4*/ 	.word	0x000000c8
        /*02b8*/ 	.short	0x0100
        /*02ba*/ 	.byte	0x04
	.zero		1


	//   ....[27]....
        /*02bc*/ 	.word	0x00000910
        /*02c0*/ 	.word	0x000000ff
        /*02c4*/ 	.word	0x000000e8
        /*02c8*/ 	.short	0x0100
        /*02ca*/ 	.byte	0x04
	.zero		1


	//   ....[28]....
        /*02cc*/ 	.word	0x00000920
        /*02d0*/ 	.word	0x000000ff
        /*02d4*/ 	.word	0x000000d0
        /*02d8*/ 	.short	0x0100
        /*02da*/ 	.byte	0x04
	.zero		1


	//   ....[29]....
        /*02dc*/ 	.word	0x00000930
        /*02e0*/ 	.word	0x000000ff
        /*02e4*/ 	.word	0x000000f0
        /*02e8*/ 	.short	0x0100
        /*02ea*/ 	.byte	0x04
	.zero		1


	//   ....[30]....
        /*02ec*/ 	.word	0x00000940
        /*02f0*/ 	.word	0x000000ff
        /*02f4*/ 	.word	0x000000d8
        /*02f8*/ 	.short	0x0100
        /*02fa*/ 	.byte	0x04
	.zero		1


	//   ....[31]....
        /*02fc*/ 	.word	0x00000950
        /*0300*/ 	.word	0x000000ff
        /*0304*/ 	.word	0x000000f8
        /*0308*/ 	.short	0x0100
        /*030a*/ 	.byte	0x04
	.zero		1


	//   ....[32]....
        /*030c*/ 	.word	0x00000a40
        /*0310*/ 	.word	0x000000ff
        /*0314*/ 	.word	0x00000100
        /*0318*/ 	.short	0x0100
        /*031a*/ 	.byte	0x06
	.zero		1


	//   ....[33]....
        /*031c*/ 	.word	0x00000a50
        /*0320*/ 	.word	0x000000ff
        /*0324*/ 	.word	0x00000108
        /*0328*/ 	.short	0x0100
        /*032a*/ 	.byte	0x06
	.zero		1


	//   ....[34]....
        /*032c*/ 	.word	0x00000b90
        /*0330*/ 	.word	0x000000ff
        /*0334*/ 	.word	0x00000110
        /*0338*/ 	.short	0x0100
        /*033a*/ 	.byte	0x06
	.zero		1


	//   ....[35]....
        /*033c*/ 	.word	0x00000ba0
        /*0340*/ 	.word	0x000000ff
        /*0344*/ 	.word	0x00000120
        /*0348*/ 	.short	0x0100
        /*034a*/ 	.byte	0x06
	.zero		1


	//   ....[36]....
        /*034c*/ 	.word	0x00000bb0
        /*0350*/ 	.word	0x000000ff
        /*0354*/ 	.word	0x00000118
        /*0358*/ 	.short	0x0100
        /*035a*/ 	.byte	0x06
	.zero		1


	//   ....[37]....
        /*035c*/ 	.word	0x00000bc0
        /*0360*/ 	.word	0x000000ff
        /*0364*/ 	.word	0x00000128
        /*0368*/ 	.short	0x0100
        /*036a*/ 	.byte	0x06
	.zero		1


	//   ....[38]....
        /*036c*/ 	.word	0x00000cf0
        /*0370*/ 	.word	0x000000ff
        /*0374*/ 	.word	0x00000130
        /*0378*/ 	.short	0x0100
        /*037a*/ 	.byte	0x04
	.zero		1


	//   ....[39]....
        /*037c*/ 	.word	0x00000d00
        /*0380*/ 	.word	0x000000ff
        /*0384*/ 	.word	0x00000150
        /*0388*/ 	.short	0x0100
        /*038a*/ 	.byte	0x04
	.zero		1


	//   ....[40]....
        /*038c*/ 	.word	0x00000d10
        /*0390*/ 	.word	0x000000ff
        /*0394*/ 	.word	0x00000138
        /*0398*/ 	.short	0x0100
        /*039a*/ 	.byte	0x04
	.zero		1


	//   ....[41]....
        /*039c*/ 	.word	0x00000d20
        /*03a0*/ 	.word	0x000000ff
        /*03a4*/ 	.word	0x00000158
        /*03a8*/ 	.short	0x0100
        /*03aa*/ 	.byte	0x04
	.zero		1


	//   ....[42]....
        /*03ac*/ 	.word	0x00000d30
        /*03b0*/ 	.word	0x000000ff
        /*03b4*/ 	.word	0x00000140
        /*03b8*/ 	.short	0x0100
        /*03ba*/ 	.byte	0x04
	.zero		1


	//   ....[43]....
        /*03bc*/ 	.word	0x00000d40
        /*03c0*/ 	.word	0x000000ff
        /*03c4*/ 	.word	0x00000160
        /*03c8*/ 	.short	0x0100
        /*03ca*/ 	.byte	0x04
	.zero		1


	//   ....[44]....
        /*03cc*/ 	.word	0x00000d50
        /*03d0*/ 	.word	0x000000ff
        /*03d4*/ 	.word	0x00000148
        /*03d8*/ 	.short	0x0100
        /*03da*/ 	.byte	0x04
	.zero		1


	//   ....[45]....
        /*03dc*/ 	.word	0x00000d60
        /*03e0*/ 	.word	0x000000ff
        /*03e4*/ 	.word	0x00000168
        /*03e8*/ 	.short	0x0100
        /*03ea*/ 	.byte	0x04
	.zero		1


	//   ....[46]....
        /*03ec*/ 	.word	0x00000e50
        /*03f0*/ 	.word	0x000000ff
        /*03f4*/ 	.word	0x00000170
        /*03f8*/ 	.short	0x0100
        /*03fa*/ 	.byte	0x04
	.zero		1


	//   ....[47]....
        /*03fc*/ 	.word	0x00000e60
        /*0400*/ 	.word	0x000000ff
        /*0404*/ 	.word	0x00000180
        /*0408*/ 	.short	0x0100
        /*040a*/ 	.byte	0x04
	.zero		1


	//   ....[48]....
        /*040c*/ 	.word	0x00000e70
        /*0410*/ 	.word	0x000000ff
        /*0414*/ 	.word	0x00000178
        /*0418*/ 	.short	0x0100
        /*041a*/ 	.byte	0x04
	.zero		1


	//   ....[49]....
        /*041c*/ 	.word	0x00000e80
        /*0420*/ 	.word	0x000000ff
        /*0424*/ 	.word	0x00000188
        /*0428*/ 	.short	0x0100
        /*042a*/ 	.byte	0x04
	.zero		1


	//   ....[50]....
        /*042c*/ 	.word	0x00001b10
        /*0430*/ 	.word	0x00000003
        /*0434*/ 	.word	0x00000180
        /*0438*/ 	.short	0x010a
        /*043a*/ 	.byte	0xff
	.zero		1


	//   ....[51]....
        /*043c*/ 	.word	0x00001b40
        /*0440*/ 	.word	0x00000003
        /*0444*/ 	.word	0x00000170
        /*0448*/ 	.short	0x0101
        /*044a*/ 	.byte	0xff
	.zero		1


	//   ....[52]....
        /*044c*/ 	.word	0x00001c10
        /*0450*/ 	.word	0x000000ff
        /*0454*/ 	.word	0x00000060
        /*0458*/ 	.short	0x010a
        /*045a*/ 	.byte	0x04
	.zero		1


	//   ....[53]....
        /*045c*/ 	.word	0x00001c90
        /*0460*/ 	.word	0x000000ff
        /*0464*/ 	.word	0x00000060
        /*0468*/ 	.short	0x010a
        /*046a*/ 	.byte	0x21
	.zero		1


	//   ....[54]....
        /*046c*/ 	.word	0x00001e30
        /*0470*/ 	.word	0x000000ff
        /*0474*/ 	.word	0x00000060
        /*0478*/ 	.short	0x010a
        /*047a*/ 	.byte	0x08
	.zero		1


	//   ....[55]....
        /*047c*/ 	.word	0x00001f40
        /*0480*/ 	.word	0x000000ff
        /*0484*/ 	.word	0x00000108
        /*0488*/ 	.short	0x0101
        /*048a*/ 	.byte	0x06
	.zero		1


	//   ....[56]....
        /*048c*/ 	.word	0x00001f60
        /*0490*/ 	.word	0x000000ff
        /*0494*/ 	.word	0x00000060
        /*0498*/ 	.short	0x010a
        /*049a*/ 	.byte	0x04
	.zero		1


	//   ....[57]....
        /*049c*/ 	.word	0x00001fe0
        /*04a0*/ 	.word	0x000000ff
        /*04a4*/ 	.word	0x00000060
        /*04a8*/ 	.short	0x010a
        /*04aa*/ 	.byte	0x11
	.zero		1


	//   ....[58]....
        /*04ac*/ 	.word	0x00002180
        /*04b0*/ 	.word	0x000000ff
        /*04b4*/ 	.word	0x00000060
        /*04b8*/ 	.short	0x010a
        /*04ba*/ 	.byte	0x07
	.zero		1


	//   ....[59]....
        /*04bc*/ 	.word	0x000022c0
        /*04c0*/ 	.word	0x00000003
        /*04c4*/ 	.word	0x00000110
        /*04c8*/ 	.short	0x010a
        /*04ca*/ 	.byte	0xff
	.zero		1


	//   ....[60]....
        /*04cc*/ 	.word	0x00002410
        /*04d0*/ 	.word	0x00000000
        /*04d4*/ 	.word	0x00000000
        /*04d8*/ 	.short	0x0101
        /*04da*/ 	.byte	0xff
	.zero		1


	//   ....[61]....
        /*04dc*/ 	.word	0x000029c0
        /*04e0*/ 	.word	0x000000ff
        /*04e4*/ 	.word	0x00000000
        /*04e8*/ 	.short	0x010a
        /*04ea*/ 	.byte	0x04
	.zero		1


	//   ....[62]....
        /*04ec*/ 	.word	0x00002a50
        /*04f0*/ 	.word	0x000000ff
        /*04f4*/ 	.word	0x00000000
        /*04f8*/ 	.short	0x010a
        /*04fa*/ 	.byte	0x05
	.zero		1


	//   ....[63]....
        /*04fc*/ 	.word	0x00002ae0
        /*0500*/ 	.word	0x000000ff
        /*0504*/ 	.word	0x00000000
        /*0508*/ 	.short	0x010a
        /*050a*/ 	.byte	0x05
	.zero		1


	//   ....[64]....
        /*050c*/ 	.word	0x00002b70
        /*0510*/ 	.word	0x000000ff
        /*0514*/ 	.word	0x00000000
        /*0518*/ 	.short	0x010a
        /*051a*/ 	.byte	0x05
	.zero		1


	//   ....[65]....
        /*051c*/ 	.word	0x00002c00
        /*0520*/ 	.word	0x000000ff
        /*0524*/ 	.word	0x00000000
        /*0528*/ 	.short	0x010a
        /*052a*/ 	.byte	0x05
	.zero		1


	//   ....[66]....
        /*052c*/ 	.word	0x00002c90
        /*0530*/ 	.word	0x000000ff
        /*0534*/ 	.word	0x00000000
        /*0538*/ 	.short	0x010a
        /*053a*/ 	.byte	0x05
	.zero		1


	//   ....[67]....
        /*053c*/ 	.word	0x00002d20
        /*0540*/ 	.word	0x000000ff
        /*0544*/ 	.word	0x00000000
        /*0548*/ 	.short	0x010a
        /*054a*/ 	.byte	0x05
	.zero		1


	//   ....[68]....
        /*054c*/ 	.word	0x00002db0
        /*0550*/ 	.word	0x000000ff
        /*0554*/ 	.word	0x00000000
        /*0558*/ 	.short	0x010a
        /*055a*/ 	.byte	0x05
	.zero		1


	//   ....[69]....
        /*055c*/ 	.word	0x00002e40
        /*0560*/ 	.word	0x000000ff
        /*0564*/ 	.word	0x00000000
        /*0568*/ 	.short	0x010a
        /*056a*/ 	.byte	0x05
	.zero		1


	//   ....[70]....
        /*056c*/ 	.word	0x00002ed0
        /*0570*/ 	.word	0x000000ff
        /*0574*/ 	.word	0x00000000
        /*0578*/ 	.short	0x010a
        /*057a*/ 	.byte	0x05
	.zero		1


	//   ....[71]....
        /*057c*/ 	.word	0x00002f60
        /*0580*/ 	.word	0x000000ff
        /*0584*/ 	.word	0x00000000
        /*0588*/ 	.short	0x010a
        /*058a*/ 	.byte	0x05
	.zero		1


	//   ....[72]....
        /*058c*/ 	.word	0x00003000
        /*0590*/ 	.word	0x00000000
        /*0594*/ 	.word	0x00000000
        /*0598*/ 	.short	0x010a
        /*059a*/ 	.byte	0xff
	.zero		1


	//   ....[73]....
        /*059c*/ 	.word	0x00003120
        /*05a0*/ 	.word	0x00000002
        /*05a4*/ 	.word	0x00000170
        /*05a8*/ 	.short	0x010a
        /*05aa*/ 	.byte	0xff
	.zero		1


	//   ....[74]....
        /*05ac*/ 	.word	0x00003180
        /*05b0*/ 	.word	0x00000004
        /*05b4*/ 	.word	0x00000000
        /*05b8*/ 	.short	0x0101
        /*05ba*/ 	.byte	0xff
	.zero		1


	//   ....[75]....
        /*05bc*/ 	.word	0x000031a0
        /*05c0*/ 	.word	0x000000ff
        /*05c4*/ 	.word	0x00000120
        /*05c8*/ 	.short	0x010a
        /*05ca*/ 	.byte	0x04
	.zero		1


	//   ....[76]....
        /*05cc*/ 	.word	0x000032c0
        /*05d0*/ 	.word	0x00000002
        /*05d4*/ 	.word	0x00000110
        /*05d8*/ 	.short	0x010a
        /*05da*/ 	.byte	0xff
	.zero		1


	//   ....[77]....
        /*05dc*/ 	.word	0x000033d0
        /*05e0*/ 	.word	0x00000002
        /*05e4*/ 	.word	0x00000000
        /*05e8*/ 	.short	0x0101
        /*05ea*/ 	.byte	0xff
	.zero		1


	//   ....[78]....
        /*05ec*/ 	.word	0x00003460
        /*05f0*/ 	.word	0x000000ff
        /*05f4*/ 	.word	0x00000120
        /*05f8*/ 	.short	0x0106
        /*05fa*/ 	.byte	0x04
	.zero		1


	//   ....[79]....
        /*05fc*/ 	.word	0x00003480
        /*0600*/ 	.word	0x000000ff
        /*0604*/ 	.word	0x00000120
        /*0608*/ 	.short	0x010a
        /*060a*/ 	.byte	0x04
	.zero		1


	//   ....[80]....
        /*060c*/ 	.word	0x00003510
        /*0610*/ 	.word	0x000000ff
        /*0614*/ 	.word	0x00000120
        /*0618*/ 	.short	0x0106
        /*061a*/ 	.byte	0x07
	.zero		1


	//   ....[81]....
        /*061c*/ 	.word	0x00003550
        /*0620*/ 	.word	0x00000000
        /*0624*/ 	.word	0x00000120
        /*0628*/ 	.short	0x010a
        /*062a*/ 	.byte	0xff
	.zero		1


	//   ....[82]....
        /*062c*/ 	.word	0x00003a60
        /*0630*/ 	.word	0x00000000
        /*0634*/ 	.word	0x00000110
        /*0638*/ 	.short	0x010a
        /*063a*/ 	.byte	0xff
	.zero		1


	//   ....[83]....
        /*063c*/ 	.word	0x00003b70
        /*0640*/ 	.word	0x00000003
        /*0644*/ 	.word	0x00000000
        /*0648*/ 	.short	0x0101
        /*064a*/ 	.byte	0xff
	.zero		1


	//   ....[84]....
        /*064c*/ 	.word	0x00003b80
        /*0650*/ 	.word	0x000000ff
        /*0654*/ 	.word	0x00000000
        /*0658*/ 	.short	0x010a
        /*065a*/ 	.byte	0x04
	.zero		1


	//   ....[85]....
        /*065c*/ 	.word	0x00003ba0
        /*0660*/ 	.word	0x000000ff
        /*0664*/ 	.word	0x00000150
        /*0668*/ 	.short	0x010a
        /*066a*/ 	.byte	0x16
	.zero		1


	//   ....[86]....
        /*066c*/ 	.word	0x00003c70
        /*0670*/ 	.word	0x000000ff
        /*0674*/ 	.word	0x00000000
        /*0678*/ 	.short	0x010a
        /*067a*/ 	.byte	0x05
	.zero		1


	//   ....[87]....
        /*067c*/ 	.word	0x00003db0
        /*0680*/ 	.word	0x000000ff
        /*0684*/ 	.word	0x00000000
        /*0688*/ 	.short	0x010a
        /*068a*/ 	.byte	0x04
	.zero		1


	//   ....[88]....
        /*068c*/ 	.word	0x00003fa0
        /*0690*/ 	.word	0x000000ff
        /*0694*/ 	.word	0x00000000
        /*0698*/ 	.short	0x010a
        /*069a*/ 	.byte	0x04
	.zero		1


	//   ....[89]....
        /*069c*/ 	.word	0x00004030
        /*06a0*/ 	.word	0x000000ff
        /*06a4*/ 	.word	0x00000000
        /*06a8*/ 	.short	0x010a
        /*06aa*/ 	.byte	0x05
	.zero		1


	//   ....[90]....
        /*06ac*/ 	.word	0x000040c0
        /*06b0*/ 	.word	0x000000ff
        /*06b4*/ 	.word	0x00000000
        /*06b8*/ 	.short	0x010a
        /*06ba*/ 	.byte	0x05
	.zero		1


	//   ....[91]....
        /*06bc*/ 	.word	0x00004150
        /*06c0*/ 	.word	0x000000ff
        /*06c4*/ 	.word	0x00000000
        /*06c8*/ 	.short	0x010a
        /*06ca*/ 	.byte	0x04
	.zero		1


	//   ....[92]....
        /*06cc*/ 	.word	0x00004620
        /*06d0*/ 	.word	0x0000000c
        /*06d4*/ 	.word	0x00000110
        /*06d8*/ 	.short	0x010a
        /*06da*/ 	.byte	0xff
	.zero		1


	//   ....[93]....
        /*06dc*/ 	.word	0x00004790
        /*06e0*/ 	.word	0x00000000
        /*06e4*/ 	.word	0x00000000
        /*06e8*/ 	.short	0x0101
        /*06ea*/ 	.byte	0xff
	.zero		1


	//   ....[94]....
        /*06ec*/ 	.word	0x00004c20
        /*06f0*/ 	.word	0x000000ff
        /*06f4*/ 	.word	0x00000108
        /*06f8*/ 	.short	0x010a
        /*06fa*/ 	.byte	0x15
	.zero		1


	//   ....[95]....
        /*06fc*/ 	.word	0x00004da0
        /*0700*/ 	.word	0x000000ff
        /*0704*/ 	.word	0x000000e0
        /*0708*/ 	.short	0x010a
        /*070a*/ 	.byte	0x15
	.zero		1


	//   ....[96]....
        /*070c*/ 	.word	0x00004f20
        /*0710*/ 	.word	0x000000ff
        /*0714*/ 	.word	0x000000c0
        /*0718*/ 	.short	0x010b
        /*071a*/ 	.byte	0x15
	.zero		1


	//   ....[97]....
        /*071c*/ 	.word	0x00004f30
        /*0720*/ 	.word	0x000000ff
        /*0724*/ 	.word	0x00000000
        /*0728*/ 	.short	0x0101
        /*072a*/ 	.byte	0x06
	.zero		1


	//   ....[98]....
        /*072c*/ 	.word	0x00004f40
        /*0730*/ 	.word	0x000000ff
        /*0734*/ 	.word	0x000000e8
        /*0738*/ 	.short	0x010a
        /*073a*/ 	.byte	0x15
	.zero		1


	//   ....[99]....
        /*073c*/ 	.word	0x000050a0
        /*0740*/ 	.word	0x000000ff
        /*0744*/ 	.word	0x000000c8
        /*0748*/ 	.short	0x010b
        /*074a*/ 	.byte	0x15
	.zero		1


	//   ....[100]....
        /*074c*/ 	.word	0x000050b0
        /*0750*/ 	.word	0x000000ff
        /*0754*/ 	.word	0x00000000
        /*0758*/ 	.short	0x0101
        /*075a*/ 	.byte	0x06
	.zero		1


	//   ....[101]....
        /*075c*/ 	.word	0x000050c0
        /*0760*/ 	.word	0x000000ff
        /*0764*/ 	.word	0x000000f0
        /*0768*/ 	.short	0x010a
        /*076a*/ 	.byte	0x15
	.zero		1


	//   ....[102]....
        /*076c*/ 	.word	0x00005210
        /*0770*/ 	.word	0x000000ff
        /*0774*/ 	.word	0x000000d0
        /*0778*/ 	.short	0x010b
        /*077a*/ 	.byte	0x15
	.zero		1


	//   ....[103]....
        /*077c*/ 	.word	0x00005220
        /*0780*/ 	.word	0x000000ff
        /*0784*/ 	.word	0x00000000
        /*0788*/ 	.short	0x0101
        /*078a*/ 	.byte	0x06
	.zero		1


	//   ....[104]....
        /*078c*/ 	.word	0x00005230
        /*0790*/ 	.word	0x000000ff
        /*0794*/ 	.word	0x000000f8
        /*0798*/ 	.short	0x010a
        /*079a*/ 	.byte	0x15
	.zero		1


	//   ....[105]....
        /*079c*/ 	.word	0x00005420
        /*07a0*/ 	.word	0x000000ff
        /*07a4*/ 	.word	0x000000d8
        /*07a8*/ 	.short	0x010b
        /*07aa*/ 	.byte	0x15
	.zero		1


	//   ....[106]....
        /*07ac*/ 	.word	0x00005430
        /*07b0*/ 	.word	0x000000ff
        /*07b4*/ 	.word	0x00000000
        /*07b8*/ 	.short	0x0101
        /*07ba*/ 	.byte	0x25
	.zero		1


	//   ....[107]....
        /*07bc*/ 	.word	0x00005460
        /*07c0*/ 	.word	0x000000ff
        /*07c4*/ 	.word	0x000000e0
        /*07c8*/ 	.short	0x010a
        /*07ca*/ 	.byte	0x15
	.zero		1


	//   ....[108]....
        /*07cc*/ 	.word	0x00005480
        /*07d0*/ 	.word	0x000000ff
        /*07d4*/ 	.word	0x000000e8
        /*07d8*/ 	.short	0x010a
        /*07da*/ 	.byte	0x15
	.zero		1


	//   ....[109]....
        /*07dc*/ 	.word	0x000054a0
        /*07e0*/ 	.word	0x000000ff
        /*07e4*/ 	.word	0x000000f0
        /*07e8*/ 	.short	0x010a
        /*07ea*/ 	.byte	0x15
	.zero		1


	//   ....[110]....
        /*07ec*/ 	.word	0x000054e0
        /*07f0*/ 	.word	0x00000000
        /*07f4*/ 	.word	0x000000f8
        /*07f8*/ 	.short	0x010a
        /*07fa*/ 	.byte	0xff
	.zero		1


	//   ....[111]....
        /*07fc*/ 	.word	0x000057f0
        /*0800*/ 	.word	0x00000003
        /*0804*/ 	.word	0x00000110
        /*0808*/ 	.short	0x010a
        /*080a*/ 	.byte	0xff
	.zero		1


	//   ....[112]....
        /*080c*/ 	.word	0x00005970
        /*0810*/ 	.word	0x00000000
        /*0814*/ 	.word	0x00000000
        /*0818*/ 	.short	0x0101
        /*081a*/ 	.byte	0xff
	.zero		1


	//   ....[113]....
        /*081c*/ 	.word	0x000064e0
        /*0820*/ 	.word	0x000000ff
        /*0824*/ 	.word	0x000000c0
        /*0828*/ 	.short	0x010a
        /*082a*/ 	.byte	0x2c
	.zero		1


	//   ....[114]....
        /*082c*/ 	.word	0x00006520
        /*0830*/ 	.word	0x00000063
        /*0834*/ 	.word	0x00000130
        /*0838*/ 	.short	0x010a
        /*083a*/ 	.byte	0xff
	.zero		1


	//   ....[115]....
        /*083c*/ 	.word	0x00006610
        /*0840*/ 	.word	0x000000ff
        /*0844*/ 	.word	0x000000c0
        /*0848*/ 	.short	0x010a
        /*084a*/ 	.byte	0x2c
	.zero		1


	//   ....[116]....
        /*084c*/ 	.word	0x00006700
        /*0850*/ 	.word	0x00000063
        /*0854*/ 	.word	0x00000130
        /*0858*/ 	.short	0x010a
        /*085a*/ 	.byte	0xff
	.zero		1


	//   ....[117]....
        /*085c*/ 	.word	0x000071d0
        /*0860*/ 	.word	0x00000000
        /*0864*/ 	.word	0x00000000
        /*0868*/ 	.short	0x0101
        /*086a*/ 	.byte	0xff
	.zero		1


	//   ....[118]....
        /*086c*/ 	.word	0x000071e0
        /*0870*/ 	.word	0x00000003
        /*0874*/ 	.word	0x000000c0
        /*0878*/ 	.short	0x010a
        /*087a*/ 	.byte	0xff
	.zero		1


	//   ....[119]....
        /*087c*/ 	.word	0x000072c0
        /*0880*/ 	.word	0x00000003
        /*0884*/ 	.word	0x000000c0
        /*0888*/ 	.short	0x010a
        /*088a*/ 	.byte	0xff
	.zero		1


	//   ....[120]....
        /*088c*/ 	.word	0x00007e30
        /*0890*/ 	.word	0x0000003d
        /*0894*/ 	.word	0x00000000
        /*0898*/ 	.short	0x0101
        /*089a*/ 	.byte	0xff
	.zero		1


	//   ....[121]....
        /*089c*/ 	.word	0x00007e50
        /*08a0*/ 	.word	0x0000003e
        /*08a4*/ 	.word	0x000000c0
        /*08a8*/ 	.short	0x010a
        /*08aa*/ 	.byte	0xff
	.zero		1


	//   ....[122]....
        /*08ac*/ 	.word	0x00007f20
        /*08b0*/ 	.word	0x0000003e
        /*08b4*/ 	.word	0x000000c0
        /*08b8*/ 	.short	0x010a
        /*08ba*/ 	.byte	0xff
	.zero		1


	//   ....[123]....
        /*08bc*/ 	.word	0x00008a90
        /*08c0*/ 	.word	0x0000003d
        /*08c4*/ 	.word	0x00000000
        /*08c8*/ 	.short	0x0101
        /*08ca*/ 	.byte	0xff
	.zero		1


	//   ....[124]....
        /*08cc*/ 	.word	0x00008ab0
        /*08d0*/ 	.word	0x0000003e
        /*08d4*/ 	.word	0x000000c0
        /*08d8*/ 	.short	0x010a
        /*08da*/ 	.byte	0xff
	.zero		1


	//   ....[125]....
        /*08dc*/ 	.word	0x00008b80
        /*08e0*/ 	.word	0x0000003e
        /*08e4*/ 	.word	0x000000c0
        /*08e8*/ 	.short	0x010a
        /*08ea*/ 	.byte	0xff
	.zero		1


	//   ....[126]....
        /*08ec*/ 	.word	0x00008ec0
        /*08f0*/ 	.word	0x000000ff
        /*08f4*/ 	.word	0x00000000
        /*08f8*/ 	.short	0x0101
        /*08fa*/ 	.byte	0x04
	.zero		1


	//   ....[127]....
        /*08fc*/ 	.word	0x00009750
        /*0900*/ 	.word	0x00000002
        /*0904*/ 	.word	0x00000000
        /*0908*/ 	.short	0x0101
        /*090a*/ 	.byte	0xff
	.zero		1


	//   ....[128]....
        /*090c*/ 	.word	0x000099e0
        /*0910*/ 	.word	0x000000ff
        /*0914*/ 	.word	0x00000000
        /*0918*/ 	.short	0x0101
        /*091a*/ 	.byte	0x04
	.zero		1


	//   ....[129]....
        /*091c*/ 	.word	0x00009a00
        /*0920*/ 	.word	0x00000003
        /*0924*/ 	.word	0x00000180
        /*0928*/ 	.short	0x010a
        /*092a*/ 	.byte	0xff
	.zero		1


	//   ....[130]....
        /*092c*/ 	.word	0x00009a60
        /*0930*/ 	.word	0x00000000
        /*0934*/ 	.word	0x00000060
        /*0938*/ 	.short	0x010a
        /*093a*/ 	.byte	0xff
	.zero		1


	//   ....[131]....
        /*093c*/ 	.word	0x00009ac0
        /*0940*/ 	.word	0x00000000
        /*0944*/ 	.word	0x00000060
        /*0948*/ 	.short	0x010a
        /*094a*/ 	.byte	0xff
	.zero		1


	//   ....[132]....
        /*094c*/ 	.word	0x00009b10
        /*0950*/ 	.word	0x00000003
        /*0954*/ 	.word	0x00000110
        /*0958*/ 	.short	0x010a
        /*095a*/ 	.byte	0xff
	.zero		1


	//   ....[133]....
        /*095c*/ 	.word	0x00009b70
        /*0960*/ 	.word	0x00000000
        /*0964*/ 	.word	0x00000000
        /*0968*/ 	.short	0x010a
        /*096a*/ 	.byte	0xff
	.zero		1


	//   ....[134]....
        /*096c*/ 	.word	0x00009bd0
        /*0970*/ 	.word	0x00000000
        /*0974*/ 	.word	0x00000000
        /*0978*/ 	.short	0x010a
        /*097a*/ 	.byte	0xff
	.zero		1


	//   ....[135]....
        /*097c*/ 	.word	0x00009c30
        /*0980*/ 	.word	0x00000000
        /*0984*/ 	.word	0x00000000
        /*0988*/ 	.short	0x010a
        /*098a*/ 	.byte	0xff
	.zero		1


	//   ....[136]....
        /*098c*/ 	.word	0x00009c90
        /*0990*/ 	.word	0x00000000
        /*0994*/ 	.word	0x00000000
        /*0998*/ 	.short	0x010a
        /*099a*/ 	.byte	0xff
	.zero		1


	//   ....[137]....
        /*099c*/ 	.word	0x00009cf0
        /*09a0*/ 	.word	0x00000000
        /*09a4*/ 	.word	0x00000000
        /*09a8*/ 	.short	0x010a
        /*09aa*/ 	.byte	0xff
	.zero		1


	//   ....[138]....
        /*09ac*/ 	.word	0x00009d50
        /*09b0*/ 	.word	0x00000000
        /*09b4*/ 	.word	0x00000000
        /*09b8*/ 	.short	0x010a
        /*09ba*/ 	.byte	0xff
	.zero		1


	//   ....[139]....
        /*09bc*/ 	.word	0x00009db0
        /*09c0*/ 	.word	0x00000000
        /*09c4*/ 	.word	0x00000000
        /*09c8*/ 	.short	0x010a
        /*09ca*/ 	.byte	0xff
	.zero		1


	//   ....[140]....
        /*09cc*/ 	.word	0x00009e10
        /*09d0*/ 	.word	0x00000000
        /*09d4*/ 	.word	0x00000000
        /*09d8*/ 	.short	0x010a
        /*09da*/ 	.byte	0xff
	.zero		1


	//   ....[141]....
        /*09dc*/ 	.word	0x00009e70
        /*09e0*/ 	.word	0x00000000
        /*09e4*/ 	.word	0x00000000
        /*09e8*/ 	.short	0x010a
        /*09ea*/ 	.byte	0xff
	.zero		1


	//   ....[142]....
        /*09ec*/ 	.word	0x00009ed0
        /*09f0*/ 	.word	0x00000000
        /*09f4*/ 	.word	0x00000000
        /*09f8*/ 	.short	0x010a
        /*09fa*/ 	.byte	0xff
	.zero		1


	//   ....[143]....
        /*09fc*/ 	.word	0x00009f30
        /*0a00*/ 	.word	0x00000000
        /*0a04*/ 	.word	0x00000000
        /*0a08*/ 	.short	0x010a
        /*0a0a*/ 	.byte	0xff
	.zero		1


	//   ....[144]....
        /*0a0c*/ 	.word	0x00009f80
        /*0a10*/ 	.word	0x00000002
        /*0a14*/ 	.word	0x00000170
        /*0a18*/ 	.short	0x010a
        /*0a1a*/ 	.byte	0xff
	.zero		1


	//   ....[145]....
        /*0a1c*/ 	.word	0x00009fe0
        /*0a20*/ 	.word	0x00000002
        /*0a24*/ 	.word	0x00000120
        /*0a28*/ 	.short	0x010a
        /*0a2a*/ 	.byte	0xff
	.zero		1


	//   ....[146]....
        /*0a2c*/ 	.word	0x0000a030
        /*0a30*/ 	.word	0x00000002
        /*0a34*/ 	.word	0x00000110
        /*0a38*/ 	.short	0x010a
        /*0a3a*/ 	.byte	0xff
	.zero		1


	//   ....[147]....
        /*0a3c*/ 	.word	0x0000a090
        /*0a40*/ 	.word	0x00000000
        /*0a44*/ 	.word	0x00000120
        /*0a48*/ 	.short	0x010a
        /*0a4a*/ 	.byte	0xff
	.zero		1


	//   ....[148]....
        /*0a4c*/ 	.word	0x0000a0e0
        /*0a50*/ 	.word	0x00000000
        /*0a54*/ 	.word	0x00000110
        /*0a58*/ 	.short	0x010a
        /*0a5a*/ 	.byte	0xff
	.zero		1


	//   ....[149]....
        /*0a5c*/ 	.word	0x0000a140
        /*0a60*/ 	.word	0x00000003
        /*0a64*/ 	.word	0x00000150
        /*0a68*/ 	.short	0x010a
        /*0a6a*/ 	.byte	0xff
	.zero		1


	//   ....[150]....
        /*0a6c*/ 	.word	0x0000a1a0
        /*0a70*/ 	.word	0x00000000
        /*0a74*/ 	.word	0x00000000
        /*0a78*/ 	.short	0x010a
        /*0a7a*/ 	.byte	0xff
	.zero		1


	//   ....[151]....
        /*0a7c*/ 	.word	0x0000a200
        /*0a80*/ 	.word	0x00000000
        /*0a84*/ 	.word	0x00000000
        /*0a88*/ 	.short	0x010a
        /*0a8a*/ 	.byte	0xff
	.zero		1


	//   ....[152]....
        /*0a8c*/ 	.word	0x0000a260
        /*0a90*/ 	.word	0x00000000
        /*0a94*/ 	.word	0x00000000
        /*0a98*/ 	.short	0x010a
        /*0a9a*/ 	.byte	0xff
	.zero		1


	//   ....[153]....
        /*0a9c*/ 	.word	0x0000a2c0
        /*0aa0*/ 	.word	0x00000000
        /*0aa4*/ 	.word	0x00000000
        /*0aa8*/ 	.short	0x010a
        /*0aaa*/ 	.byte	0xff
	.zero		1


	//   ....[154]....
        /*0aac*/ 	.word	0x0000a320
        /*0ab0*/ 	.word	0x00000000
        /*0ab4*/ 	.word	0x00000000
        /*0ab8*/ 	.short	0x010a
        /*0aba*/ 	.byte	0xff
	.zero		1


	//   ....[155]....
        /*0abc*/ 	.word	0x0000a370
        /*0ac0*/ 	.word	0x0000000c
        /*0ac4*/ 	.word	0x00000110
        /*0ac8*/ 	.short	0x010a
        /*0aca*/ 	.byte	0xff
	.zero		1


	//   ....[156]....
        /*0acc*/ 	.word	0x0000a3d0
        /*0ad0*/ 	.word	0x00000000
        /*0ad4*/ 	.word	0x00000108
        /*0ad8*/ 	.short	0x010a
        /*0ada*/ 	.byte	0xff
	.zero		1


	//   ....[157]....
        /*0adc*/ 	.word	0x0000a430
        /*0ae0*/ 	.word	0x00000000
        /*0ae4*/ 	.word	0x000000e0
        /*0ae8*/ 	.short	0x010a
        /*0aea*/ 	.byte	0xff
	.zero		1


	//   ....[158]....
        /*0aec*/ 	.word	0x0000a490
        /*0af0*/ 	.word	0x00000000
        /*0af4*/ 	.word	0x000000e8
        /*0af8*/ 	.short	0x010a
        /*0afa*/ 	.byte	0xff
	.zero		1


	//   ....[159]....
        /*0afc*/ 	.word	0x0000a4f0
        /*0b00*/ 	.word	0x00000000
        /*0b04*/ 	.word	0x000000f0
        /*0b08*/ 	.short	0x010a
        /*0b0a*/ 	.byte	0xff
	.zero		1


	//   ....[160]....
        /*0b0c*/ 	.word	0x0000a550
        /*0b10*/ 	.word	0x00000000
        /*0b14*/ 	.word	0x000000f8
        /*0b18*/ 	.short	0x010a
        /*0b1a*/ 	.byte	0xff
	.zero		1


	//   ....[161]....
        /*0b1c*/ 	.word	0x0000a5b0
        /*0b20*/ 	.word	0x00000000
        /*0b24*/ 	.word	0x000000e0
        /*0b28*/ 	.short	0x010a
        /*0b2a*/ 	.byte	0xff
	.zero		1


	//   ....[162]....
        /*0b2c*/ 	.word	0x0000a610
        /*0b30*/ 	.word	0x00000000
        /*0b34*/ 	.word	0x000000e8
        /*0b38*/ 	.short	0x010a
        /*0b3a*/ 	.byte	0xff
	.zero		1


	//   ....[163]....
        /*0b3c*/ 	.word	0x0000a670
        /*0b40*/ 	.word	0x00000000
        /*0b44*/ 	.word	0x000000f0
        /*0b48*/ 	.short	0x010a
        /*0b4a*/ 	.byte	0xff
	.zero		1


	//   ....[164]....
        /*0b4c*/ 	.word	0x0000a6c0
        /*0b50*/ 	.word	0x00000003
        /*0b54*/ 	.word	0x00000110
        /*0b58*/ 	.short	0x010a
        /*0b5a*/ 	.byte	0xff
	.zero		1


	//   ....[165]....
        /*0b5c*/ 	.word	0x0000a720
        /*0b60*/ 	.word	0x00000002
        /*0b64*/ 	.word	0x000000c0
        /*0b68*/ 	.short	0x010a
        /*0b6a*/ 	.byte	0xff
	.zero		1


	//   ....[166]....
        /*0b6c*/ 	.word	0x0000a770
        /*0b70*/ 	.word	0x00000063
        /*0b74*/ 	.word	0x00000130
        /*0b78*/ 	.short	0x010a
        /*0b7a*/ 	.byte	0xff
	.zero		1


	//   ....[167]....
        /*0b7c*/ 	.word	0x0000a7c0
        /*0b80*/ 	.word	0x00000003
        /*0b84*/ 	.word	0x000000c0
        /*0b88*/ 	.short	0x010a
        /*0b8a*/ 	.byte	0xff
	.zero		1


	//   ....[168]....
        /*0b8c*/ 	.word	0x0000a810
        /*0b90*/ 	.word	0x0000003e
        /*0b94*/ 	.word	0x000000c0
        /*0b98*/ 	.short	0x010a
        /*0b9a*/ 	.byte	0xff
	.zero		1


	//   ....[169]....
        /*0b9c*/ 	.word	0x0000a860
        /*0ba0*/ 	.word	0x0000003e
        /*0ba4*/ 	.word	0x000000c0
        /*0ba8*/ 	.short	0x010a
        /*0baa*/ 	.byte	0xff
	.zero		1


	//----- nvinfo : EIATTR_NUM_MBARRIERS
	.align		4
.L_47:
        /*0bac*/ 	.byte	0x03, 0x38
        /*0bae*/ 	.short	0x0032


	//----- nvinfo : EIATTR_EXIT_INSTR_OFFSETS
	.align		4
        /*0bb0*/ 	.byte	0x04, 0x1c
        /*0bb2*/ 	.short	(.L_49 - .L_48)


	//   ....[0]....
.L_48:
        /*0bb4*/ 	.word	0x00003030


	//   ....[1]....
        /*0bb8*/ 	.word	0x00003520


	//   ....[2]....
        /*0bbc*/ 	.word	0x00003580


	//   ....[3]....
        /*0bc0*/ 	.word	0x000043b0


	//   ....[4]....
        /*0bc4*/ 	.word	0x00005510


	//   ....[5]....
        /*0bc8*/ 	.word	0x00005550


	//   ....[6]....
        /*0bcc*/ 	.word	0x000098d0


	//   ....[7]....
        /*0bd0*/ 	.word	0x00009950


	//   ....[8]....
        /*0bd4*/ 	.word	0x00009980


	//   ....[9]....
        /*0bd8*/ 	.word	0x000099f0


	//----- nvinfo : EIATTR_MAX_THREADS
	.align		4
.L_49:
        /*0bdc*/ 	.byte	0x04, 0x05
        /*0bde*/ 	.short	(.L_51 - .L_50)
.L_50:
        /*0be0*/ 	.word	0x00000100
        /*0be4*/ 	.word	0x00000001
        /*0be8*/ 	.word	0x00000001


	//----- nvinfo : EIATTR_CRS_STACK_SIZE
	.align		4
.L_51:
        /*0bec*/ 	.byte	0x04, 0x1e
        /*0bee*/ 	.short	(.L_53 - .L_52)
.L_52:
        /*0bf0*/ 	.word	0x00000000


	//----- nvinfo : EIATTR_CBANK_PARAM_SIZE
	.align		4
.L_53:
        /*0bf4*/ 	.byte	0x03, 0x19
        /*0bf6*/ 	.short	0x0800


	//----- nvinfo : EIATTR_PARAM_CBANK
	.align		4
        /*0bf8*/ 	.byte	0x04, 0x0a
        /*0bfa*/ 	.short	(.L_55 - .L_54)
	.align		4
.L_54:
        /*0bfc*/ 	.word	index@(.nv.constant0._ZN7cutlass13device_kernelINS_4gemm6kernel13GemmUniversalIN4cute5tupleIJiiiiEEENS1_10collective13CollectiveMmaINS1_35MainloopSm100TmaUmmaWarpSpecializedILi12ELi2ELi4ENS5_IJNS4_1CILi1EEENSA_ILi8EEESB_EEEEENS5_IJNSA_ILi128EEESF_NSA_ILi32EEEEEENS_6half_tENS5_IJlSB_lEEESI_SJ_NS4_8TiledMMAINS4_8MMA_AtomIJNS4_20SM100_MMA_F16BF16_SSISI_SI_fLi128ELi128ELNS4_4UMMA5MajorE0ELSO_0ELNSN_7ScaleInE0ELSP_0EEEEEENS4_6LayoutINS5_IJSB_SB_SB_EEENS5_IJNSA_ILi0EEESU_SU_EEEEENS5_IJNS4_10UnderscoreESX_SX_EEEEENS4_23SM90_TMA_LOAD_MULTICASTENS4_14ComposedLayoutINS4_7SwizzleILi2ELi4ELi3EEENS4_18smem_ptr_flag_bitsILi16EEENSS_INS5_IJSC_SG_EEENS5_IJSG_SB_EEEEEEEvNS4_8identityENS4_13SM90_TMA_LOADES19_vS1A_EENS_8epilogue10collective18CollectiveEpilogueINS1D_23Sm100TmaWarpSpecializedILi4ELi2ELi32ELb1ELb0EEEJSH_NS5_IJNSS_ISF_SB_EENSS_ISG_SB_EEEEESI_SJ_SI_SJ_NS1D_6fusion15FusionCallbacksIS1H_NS1L_17LinearCombinationISI_fSI_fLNS_15FloatRoundStyleE2EEESH_S1K_JEEENS4_5SM1004TMEM4LOAD26SM100_TMEM_LOAD_32dp32b32xES1B_S19_NS4_39AutoVectorizingCopyWithAssumedAlignmentILi128EEENS4_14SM90_TMA_STOREES19_S1W_S1W_EEEvvEEEEvNT_6ParamsE)
        /*0c00*/ 	.short	0x0380
        /*0c02*/ 	.short	0x0800


	//----- nvinfo : EIATTR_SW_WAR
	.align		4
.L_55:
        /*0c04*/ 	.byte	0x04, 0x36
        /*0c06*/ 	.short	(.L_57 - .L_56)
.L_56:
        /*0c08*/ 	.word	0x00000008
.L_57:


//--------------------- .nv.callgraph             --------------------------
	.section	.nv.callgraph,"",@"SHT_CUDA_CALLGRAPH"
	.align	4
	.sectionentsize	8
	.align		4
        /*0000*/ 	.word	0x00000000
	.align		4
        /*0004*/ 	.word	0xffffffff
	.align		4
        /*0008*/ 	.word	index@(_ZN7cutlass13device_kernelINS_4gemm6kernel13GemmUniversalIN4cute5tupleIJiiiiEEENS1_10collective13CollectiveMmaINS1_35MainloopSm100TmaUmmaWarpSpecializedILi12ELi2ELi4ENS5_IJNS4_1CILi1EEENSA_ILi8EEESB_EEEEENS5_IJNSA_ILi128EEESF_NSA_ILi32EEEEEENS_6half_tENS5_IJlSB_lEEESI_SJ_NS4_8TiledMMAINS4_8MMA_AtomIJNS4_20SM100_MMA_F16BF16_SSISI_SI_fLi128ELi128ELNS4_4UMMA5MajorE0ELSO_0ELNSN_7ScaleInE0ELSP_0EEEEEENS4_6LayoutINS5_IJSB_SB_SB_EEENS5_IJNSA_ILi0EEESU_SU_EEEEENS5_IJNS4_10UnderscoreESX_SX_EEEEENS4_23SM90_TMA_LOAD_MULTICASTENS4_14ComposedLayoutINS4_7SwizzleILi2ELi4ELi3EEENS4_18smem_ptr_flag_bitsILi16EEENSS_INS5_IJSC_SG_EEENS5_IJSG_SB_EEEEEEEvNS4_8identityENS4_13SM90_TMA_LOADES19_vS1A_EENS_8epilogue10collective18CollectiveEpilogueINS1D_23Sm100TmaWarpSpecializedILi4ELi2ELi32ELb1ELb0EEEJSH_NS5_IJNSS_ISF_SB_EENSS_ISG_SB_EEEEESI_SJ_SI_SJ_NS1D_6fusion15FusionCallbacksIS1H_NS1L_17LinearCombinationISI_fSI_fLNS_15FloatRoundStyleE2EEESH_S1K_JEEENS4_5SM1004TMEM4LOAD26SM100_TMEM_LOAD_32dp32b32xES1B_S19_NS4_39AutoVectorizingCopyWithAssumedAlignmentILi128EEENS4_14SM90_TMA_STOREES19_S1W_S1W_EEEvvEEEEvNT_6ParamsE)
	.align		4
        /*000c*/ 	.word	index@(__assertfail)
	.align		4
        /*0010*/ 	.word	0x00000000
	.align		4
        /*0014*/ 	.word	0xfffffffe
	.align		4
        /*0018*/ 	.word	0x00000000
	.align		4
        /*001c*/ 	.word	0xfffffffd
	.align		4
        /*0020*/ 	.word	0x00000000
	.align		4
        /*0024*/ 	.word	0xfffffffc


//--------------------- .nv.constant4             --------------------------
	.section	.nv.constant4,"a",@progbits
	.align	8
	.align		8
.nv.constant4:
        /*0000*/ 	.dword	__assertfail
	.align		8
        /*0008*/ 	.dword	__unnamed_1
	.align		8
        /*0010*/ 	.dword	__unnamed_2
	.align		8
        /*0018*/ 	.dword	_ZN40_INTERNAL_93838541_4_k_cu_ac59e2a8_299294cuda3std3__45__cpo5beginE
	.align		8
        /*0020*/ 	.dword	_ZN40_INTERNAL_93838541_4_k_cu_ac59e2a8_299294cuda3std3__45__cpo3endE
	.align		8
        /*0028*/ 	.dword	_ZN40_INTERNAL_93838541_4_k_cu_ac59e2a8_299294cuda3std3__45__cpo6cbeginE
	.align		8
        /*0030*/ 	.dword	_ZN40_INTERNAL_93838541_4_k_cu_ac59e2a8_299294cuda3std3__45__cpo4cendE
	.align		8
        /*0038*/ 	.dword	_ZN40_INTERNAL_93838541_4_k_cu_ac59e2a8_299294cuda3std3__442_GLOBAL__N__93838541_4_k_cu_ac59e2a8_299296ignoreE
	.align		8
        /*0040*/ 	.dword	_ZN40_INTERNAL_93838541_4_k_cu_ac59e2a8_299294cuda3std3__419piecewise_constructE
	.align		8
        /*0048*/ 	.dword	_ZN40_INTERNAL_93838541_4_k_cu_ac59e2a8_299294cuda3std3__48in_placeE
	.align		8
        /*0050*/ 	.dword	_ZN40_INTERNAL_93838541_4_k_cu_ac59e2a8_299294cuda3std6ranges3__45__cpo4swapE
	.align		8
        /*0058*/ 	.dword	_ZN40_INTERNAL_93838541_4_k_cu_ac59e2a8_299294cuda3std6ranges3__45__cpo9iter_moveE
	.align		8
        /*0060*/ 	.dword	_ZN40_INTERNAL_93838541_4_k_cu_ac59e2a8_299294cute7productE
	.align		8
        /*0068*/ 	.dword	_ZN40_INTERNAL_93838541_4_k_cu_ac59e2a8_299294cute1_E
	.align		8
        /*0070*/ 	.dword	$str$25
	.align		8
        /*0078*/ 	.dword	$str$26
	.align		8
        /*0080*/ 	.dword	$str$27
	.align		8
        /*0088*/ 	.dword	$str$28


//--------------------- .text._ZN7cutlass13device_kernelINS_4gemm6kernel13GemmUniversalIN4cute5tupleIJiiiiEEENS1_10collective13CollectiveMmaINS1_35MainloopSm100TmaUmmaWarpSpecializedILi12ELi2ELi4ENS5_IJNS4_1CILi1EEENSA_ILi8EEESB_EEEEENS5_IJNSA_ILi128EEESF_NSA_ILi32EEEEEENS_6half_tENS5_IJlSB_lEEESI_SJ_NS4_8TiledMMAINS4_8MMA_AtomIJNS4_20SM100_MMA_F16BF16_SSISI_SI_fLi128ELi128ELNS4_4UMMA5MajorE0ELSO_0ELNSN_7ScaleInE0ELSP_0EEEEEENS4_6LayoutINS5_IJSB_SB_SB_EEENS5_IJNSA_ILi0EEESU_SU_EEEEENS5_IJNS4_10UnderscoreESX_SX_EEEEENS4_23SM90_TMA_LOAD_MULTICASTENS4_14ComposedLayoutINS4_7SwizzleILi2ELi4ELi3EEENS4_18smem_ptr_flag_bitsILi16EEENSS_INS5_IJSC_SG_EEENS5_IJSG_SB_EEEEEEEvNS4_8identityENS4_13SM90_TMA_LOADES19_vS1A_EENS_8epilogue10collective18CollectiveEpilogueINS1D_23Sm100TmaWarpSpecializedILi4ELi2ELi32ELb1ELb0EEEJSH_NS5_IJNSS_ISF_SB_EENSS_ISG_SB_EEEEESI_SJ_SI_SJ_NS1D_6fusion15FusionCallbacksIS1H_NS1L_17LinearCombinationISI_fSI_fLNS_15FloatRoundStyleE2EEESH_S1K_JEEENS4_5SM1004TMEM4LOAD26SM100_TMEM_LOAD_32dp32b32xES1B_S19_NS4_39AutoVectorizingCopyWithAssumedAlignmentILi128EEENS4_14SM90_TMA_STOREES19_S1W_S1W_EEEvvEEEEvNT_6ParamsE --------------------------
	.section	.text._ZN7cutlass13device_kernelINS_4gemm6kernel13GemmUniversalIN4cute5tupleIJiiiiEEENS1_10collective13CollectiveMmaINS1_35MainloopSm100TmaUmmaWarpSpecializedILi12ELi2ELi4ENS5_IJNS4_1CILi1EEENSA_ILi8EEESB_EEEEENS5_IJNSA_ILi128EEESF_NSA_ILi32EEEEEENS_6half_tENS5_IJlSB_lEEESI_SJ_NS4_8TiledMMAINS4_8MMA_AtomIJNS4_20SM100_MMA_F16BF16_SSISI_SI_fLi128ELi128ELNS4_4UMMA5MajorE0ELSO_0ELNSN_7ScaleInE0ELSP_0EEEEEENS4_6LayoutINS5_IJSB_SB_SB_EEENS5_IJNSA_ILi0EEESU_SU_EEEEENS5_IJNS4_10UnderscoreESX_SX_EEEEENS4_23SM90_TMA_LOAD_MULTICASTENS4_14ComposedLayoutINS4_7SwizzleILi2ELi4ELi3EEENS4_18smem_ptr_flag_bitsILi16EEENSS_INS5_IJSC_SG_EEENS5_IJSG_SB_EEEEEEEvNS4_8identityENS4_13SM90_TMA_LOADES19_vS1A_EENS_8epilogue10collective18CollectiveEpilogueINS1D_23Sm100TmaWarpSpecializedILi4ELi2ELi32ELb1ELb0EEEJSH_NS5_IJNSS_ISF_SB_EENSS_ISG_SB_EEEEESI_SJ_SI_SJ_NS1D_6fusion15FusionCallbacksIS1H_NS1L_17LinearCombinationISI_fSI_fLNS_15FloatRoundStyleE2EEESH_S1K_JEEENS4_5SM1004TMEM4LOAD26SM100_TMEM_LOAD_32dp32b32xES1B_S19_NS4_39AutoVectorizingCopyWithAssumedAlignmentILi128EEENS4_14SM90_TMA_STOREES19_S1W_S1W_EEEvvEEEEvNT_6ParamsE,"ax",@progbits
	.align	128
.text._ZN7cutlass13device_kernelINS_4gemm6kernel13GemmUniversalIN4cute5tupleIJiiiiEEENS1_10collective13CollectiveMmaINS1_35MainloopSm100TmaUmmaWarpSpecializedILi12ELi2ELi4ENS5_IJNS4_1CILi1EEENSA_ILi8EEESB_EEEEENS5_IJNSA_ILi128EEESF_NSA_ILi32EEEEEENS_6half_tENS5_IJlSB_lEEESI_SJ_NS4_8TiledMMAINS4_8MMA_AtomIJNS4_20SM100_MMA_F16BF16_SSISI_SI_fLi128ELi128ELNS4_4UMMA5MajorE0ELSO_0ELNSN_7ScaleInE0ELSP_0EEEEEENS4_6LayoutINS5_IJSB_SB_SB_EEENS5_IJNSA_ILi0EEESU_SU_EEEEENS5_IJNS4_10UnderscoreESX_SX_EEEEENS4_23SM90_TMA_LOAD_MULTICASTENS4_14ComposedLayoutINS4_7SwizzleILi2ELi4ELi3EEENS4_18smem_ptr_flag_bitsILi16EEENSS_INS5_IJSC_SG_EEENS5_IJSG_SB_EEEEEEEvNS4_8identityENS4_13SM90_TMA_LOADES19_vS1A_EENS_8epilogue10collective18CollectiveEpilogueINS1D_23Sm100TmaWarpSpecializedILi4ELi2ELi32ELb1ELb0EEEJSH_NS5_IJNSS_ISF_SB_EENSS_ISG_SB_EEEEESI_SJ_SI_SJ_NS1D_6fusion15FusionCallbacksIS1H_NS1L_17LinearCombinationISI_fSI_fLNS_15FloatRoundStyleE2EEESH_S1K_JEEENS4_5SM1004TMEM4LOAD26SM100_TMEM_LOAD_32dp32b32xES1B_S19_NS4_39AutoVectorizingCopyWithAssumedAlignmentILi128EEENS4_14SM90_TMA_STOREES19_S1W_S1W_EEEvvEEEEvNT_6ParamsE:
        .type           _ZN7cutlass13device_kernelINS_4gemm6kernel13GemmUniversalIN4cute5tupleIJiiiiEEENS1_10collective13CollectiveMmaINS1_35MainloopSm100TmaUmmaWarpSpecializedILi12ELi2ELi4ENS5_IJNS4_1CILi1EEENSA_ILi8EEESB_EEEEENS5_IJNSA_ILi128EEESF_NSA_ILi32EEEEEENS_6half_tENS5_IJlSB_lEEESI_SJ_NS4_8TiledMMAINS4_8MMA_AtomIJNS4_20SM100_MMA_F16BF16_SSISI_SI_fLi128ELi128ELNS4_4UMMA5MajorE0ELSO_0ELNSN_7ScaleInE0ELSP_0EEEEEENS4_6LayoutINS5_IJSB_SB_SB_EEENS5_IJNSA_ILi0EEESU_SU_EEEEENS5_IJNS4_10UnderscoreESX_SX_EEEEENS4_23SM90_TMA_LOAD_MULTICASTENS4_14ComposedLayoutINS4_7SwizzleILi2ELi4ELi3EEENS4_18smem_ptr_flag_bitsILi16EEENSS_INS5_IJSC_SG_EEENS5_IJSG_SB_EEEEEEEvNS4_8identityENS4_13SM90_TMA_LOADES19_vS1A_EENS_8epilogue10collective18CollectiveEpilogueINS1D_23Sm100TmaWarpSpecializedILi4ELi2ELi32ELb1ELb0EEEJSH_NS5_IJNSS_ISF_SB_EENSS_ISG_SB_EEEEESI_SJ_SI_SJ_NS1D_6fusion15FusionCallbacksIS1H_NS1L_17LinearCombinationISI_fSI_fLNS_15FloatRoundStyleE2EEESH_S1K_JEEENS4_5SM1004TMEM4LOAD26SM100_TMEM_LOAD_32dp32b32xES1B_S19_NS4_39AutoVectorizingCopyWithAssumedAlignmentILi128EEENS4_14SM90_TMA_STOREES19_S1W_S1W_EEEvvEEEEvNT_6ParamsE,@function
        .size           _ZN7cutlass13device_kernelINS_4gemm6kernel13GemmUniversalIN4cute5tupleIJiiiiEEENS1_10collective13CollectiveMmaINS1_35MainloopSm100TmaUmmaWarpSpecializedILi12ELi2ELi4ENS5_IJNS4_1CILi1EEENSA_ILi8EEESB_EEEEENS5_IJNSA_ILi128EEESF_NSA_ILi32EEEEEENS_6half_tENS5_IJlSB_lEEESI_SJ_NS4_8TiledMMAINS4_8MMA_AtomIJNS4_20SM100_MMA_F16BF16_SSISI_SI_fLi128ELi128ELNS4_4UMMA5MajorE0ELSO_0ELNSN_7ScaleInE0ELSP_0EEEEEENS4_6LayoutINS5_IJSB_SB_SB_EEENS5_IJNSA_ILi0EEESU_SU_EEEEENS5_IJNS4_10UnderscoreESX_SX_EEEEENS4_23SM90_TMA_LOAD_MULTICASTENS4_14ComposedLayoutINS4_7SwizzleILi2ELi4ELi3EEENS4_18smem_ptr_flag_bitsILi16EEENSS_INS5_IJSC_SG_EEENS5_IJSG_SB_EEEEEEEvNS4_8identityENS4_13SM90_TMA_LOADES19_vS1A_EENS_8epilogue10collective18CollectiveEpilogueINS1D_23Sm100TmaWarpSpecializedILi4ELi2ELi32ELb1ELb0EEEJSH_NS5_IJNSS_ISF_SB_EENSS_ISG_SB_EEEEESI_SJ_SI_SJ_NS1D_6fusion15FusionCallbacksIS1H_NS1L_17LinearCombinationISI_fSI_fLNS_15FloatRoundStyleE2EEESH_S1K_JEEENS4_5SM1004TMEM4LOAD26SM100_TMEM_LOAD_32dp32b32xES1B_S19_NS4_39AutoVectorizingCopyWithAssumedAlignmentILi128EEENS4_14SM90_TMA_STOREES19_S1W_S1W_EEEvvEEEEvNT_6ParamsE,(.L_x_208 - _ZN7cutlass13device_kernelINS_4gemm6kernel13GemmUniversalIN4cute5tupleIJiiiiEEENS1_10collective13CollectiveMmaINS1_35MainloopSm100TmaUmmaWarpSpecializedILi12ELi2ELi4ENS5_IJNS4_1CILi1EEENSA_ILi8EEESB_EEEEENS5_IJNSA_ILi128EEESF_NSA_ILi32EEEEEENS_6half_tENS5_IJlSB_lEEESI_SJ_NS4_8TiledMMAINS4_8MMA_AtomIJNS4_20SM100_MMA_F16BF16_SSISI_SI_fLi128ELi128ELNS4_4UMMA5MajorE0ELSO_0ELNSN_7ScaleInE0ELSP_0EEEEEENS4_6LayoutINS5_IJSB_SB_SB_EEENS5_IJNSA_ILi0EEESU_SU_EEEEENS5_IJNS4_10UnderscoreESX_SX_EEEEENS4_23SM90_TMA_LOAD_MULTICASTENS4_14ComposedLayoutINS4_7SwizzleILi2ELi4ELi3EEENS4_18smem_ptr_flag_bitsILi16EEENSS_INS5_IJSC_SG_EEENS5_IJSG_SB_EEEEEEEvNS4_8identityENS4_13SM90_TMA_LOADES19_vS1A_EENS_8epilogue10collective18CollectiveEpilogueINS1D_23Sm100TmaWarpSpecializedILi4ELi2ELi32ELb1ELb0EEEJSH_NS5_IJNSS_ISF_SB_EENSS_ISG_SB_EEEEESI_SJ_SI_SJ_NS1D_6fusion15FusionCallbacksIS1H_NS1L_17LinearCombinationISI_fSI_fLNS_15FloatRoundStyleE2EEESH_S1K_JEEENS4_5SM1004TMEM4LOAD26SM100_TMEM_LOAD_32dp32b32xES1B_S19_NS4_39AutoVectorizingCopyWithAssumedAlignmentILi128EEENS4_14SM90_TMA_STOREES19_S1W_S1W_EEEvvEEEEvNT_6ParamsE)
        .other          _ZN7cutlass13device_kernelINS_4gemm6kernel13GemmUniversalIN4cute5tupleIJiiiiEEENS1_10collective13CollectiveMmaINS1_35MainloopSm100TmaUmmaWarpSpecializedILi12ELi2ELi4ENS5_IJNS4_1CILi1EEENSA_ILi8EEESB_EEEEENS5_IJNSA_ILi128EEESF_NSA_ILi32EEEEEENS_6half_tENS5_IJlSB_lEEESI_SJ_NS4_8TiledMMAINS4_8MMA_AtomIJNS4_20SM100_MMA_F16BF16_SSISI_SI_fLi128ELi128ELNS4_4UMMA5MajorE0ELSO_0ELNSN_7ScaleInE0ELSP_0EEEEEENS4_6LayoutINS5_IJSB_SB_SB_EEENS5_IJNSA_ILi0EEESU_SU_EEEEENS5_IJNS4_10UnderscoreESX_SX_EEEEENS4_23SM90_TMA_LOAD_MULTICASTENS4_14ComposedLayoutINS4_7SwizzleILi2ELi4ELi3EEENS4_18smem_ptr_flag_bitsILi16EEENSS_INS5_IJSC_SG_EEENS5_IJSG_SB_EEEEEEEvNS4_8identityENS4_13SM90_TMA_LOADES19_vS1A_EENS_8epilogue10collective18CollectiveEpilogueINS1D_23Sm100TmaWarpSpecializedILi4ELi2ELi32ELb1ELb0EEEJSH_NS5_IJNSS_ISF_SB_EENSS_ISG_SB_EEEEESI_SJ_SI_SJ_NS1D_6fusion15FusionCallbacksIS1H_NS1L_17LinearCombinationISI_fSI_fLNS_15FloatRoundStyleE2EEESH_S1K_JEEENS4_5SM1004TMEM4LOAD26SM100_TMEM_LOAD_32dp32b32xES1B_S19_NS4_39AutoVectorizingCopyWithAssumedAlignmentILi128EEENS4_14SM90_TMA_STOREES19_S1W_S1W_EEEvvEEEEvNT_6ParamsE,@"STO_CUDA_ENTRY STV_DEFAULT"
_ZN7cutlass13device_kernelINS_4gemm6kernel13GemmUniversalIN4cute5tupleIJiiiiEEENS1_10collective13CollectiveMmaINS1_35MainloopSm100TmaUmmaWarpSpecializedILi12ELi2ELi4ENS5_IJNS4_1CILi1EEENSA_ILi8EEESB_EEEEENS5_IJNSA_ILi128EEESF_NSA_ILi32EEEEEENS_6half_tENS5_IJlSB_lEEESI_SJ_NS4_8TiledMMAINS4_8MMA_AtomIJNS4_20SM100_MMA_F16BF16_SSISI_SI_fLi128ELi128ELNS4_4UMMA5MajorE0ELSO_0ELNSN_7ScaleInE0ELSP_0EEEEEENS4_6LayoutINS5_IJSB_SB_SB_EEENS5_IJNSA_ILi0EEESU_SU_EEEEENS5_IJNS4_10UnderscoreESX_SX_EEEEENS4_23SM90_TMA_LOAD_MULTICASTENS4_14ComposedLayoutINS4_7SwizzleILi2ELi4ELi3EEENS4_18smem_ptr_flag_bitsILi16EEENSS_INS5_IJSC_SG_EEENS5_IJSG_SB_EEEEEEEvNS4_8identityENS4_13SM90_TMA_LOADES19_vS1A_EENS_8epilogue10collective18CollectiveEpilogueINS1D_23Sm100TmaWarpSpecializedILi4ELi2ELi32ELb1ELb0EEEJSH_NS5_IJNSS_ISF_SB_EENSS_ISG_SB_EEEEESI_SJ_SI_SJ_NS1D_6fusion15FusionCallbacksIS1H_NS1L_17LinearCombinationISI_fSI_fLNS_15FloatRoundStyleE2EEESH_S1K_JEEENS4_5SM1004TMEM4LOAD26SM100_TMEM_LOAD_32dp32b32xES1B_S19_NS4_39AutoVectorizingCopyWithAssumedAlignmentILi128EEENS4_14SM90_TMA_STOREES19_S1W_S1W_EEEvvEEEEvNT_6ParamsE:
[----:B------:R-:W1:Y:S01]  /*0000*/  LDC R1, c[0x0][0x37c] ;  /* 0x0000df00ff017b82 */ /* 0x000e620000000800 */
[----:B------:R-:W2:Y:S01]  /*0010*/  S2R R94, SR_TID.X ;  /* 0x00000000005e7919 */ /* 0x000ea20000002100 */
[----:B------:R-:W3:Y:S01]  /*0020*/  LDCU.64 UR8, c[0x0][0x890] ;  /* 0x00011200ff0877ac */ /* 0x000ee20008000a00 */
[----:B------:R-:W-:Y:S02]  /*0030*/  PRMT R80, RZ, 0x7610, R80 ;  /* 0x00007610ff507816 */ /* 0x000fe40000000050 */
[----:B------:R-:W-:Y:S01]  /*0040*/  ELECT P3, URZ, PT ;  /* 0x0000000000ff782f */ /* 0x000fe20003860000 */
[----:B---3--:R-:W-:-:S04]  /*0050*/  UISETP.NE.U32.AND UP0, UPT, UR8, URZ, UPT ;  /* 0x000000ff0800728c */ /* 0x008fc8000bf05070 */
[----:B------:R-:W-:Y:S01]  /*0060*/  UISETP.NE.AND.EX UP0, UPT, UR9, URZ, UPT, UP0 ;  /* 0x000000ff0900728c */ /* 0x000fe2000bf05300 */
[----:B--2---:R-:W-:-:S05]  /*0070*/  SHF.R.U32.HI R81, RZ, 0x5, R94 ;  /* 0x00000005ff517819 */ /* 0x004fca000001165e */
[----:B------:R-:W2:Y:S02]  /*0080*/  SHFL.IDX PT, R0, R81, RZ, 0x1f ;  /* 0x00001fff51007589 */ /* 0x000ea400000e0000 */
[----:B--2---:R-:W-:Y:S01]  /*0090*/  R2UR UR17, R0 ;  /* 0x00000000001172ca */ /* 0x004fe200000e0000 */
[----:B-1----:R-:W-:-:S14]  /*00a0*/  BRA.U UP0, `(.L_x_0) ;  /* 0x0000000100307547 */ /* 0x002fdc000b800000 */
[----:B------:R-:W1:Y:S02]  /*00b0*/  LDCU.64 UR4, c[0x0][0x888] ;  /* 0x00011100ff0477ac */ /* 0x000e640008000a00 */
[----:B-1----:R-:W-:-:S04]  /*00c0*/  UISETP.NE.U32.AND UP0, UPT, UR4, URZ, UPT ;  /* 0x000000ff0400728c */ /* 0x002fc8000bf05070 */
[----:B------:R-:W-:-:S09]  /*00d0*/  UISETP.NE.AND.EX UP0, UPT, UR5, URZ, UPT, UP0 ;  /* 0x000000ff0500728c */ /* 0x000fd2000bf05300 */
[----:B------:R-:W-:Y:S05]  /*00e0*/  BRA.U !UP0, `(.L_x_1) ;  /* 0x0000000108147547 */ /* 0x000fea000b800000 */
[----:B------:R-:W1:Y:S01]  /*00f0*/  LDC.64 R2, c[0x0][0x888] ;  /* 0x00022200ff027b82 */ /* 0x000e620000000a00 */
[----:B------:R-:W1:Y:S02]  /*0100*/  LDCU.64 UR4, c[0x0][0x358] ;  /* 0x00006b00ff0477ac */ /* 0x000e640008000a00 */
[----:B-1----:R1:W5:Y:S01]  /*0110*/  LDG.E R41, desc[UR4][R2.64] ;  /* 0x0000000402297981 */ /* 0x002362000c1e1900 */
[----:B------:R-:W-:Y:S01]  /*0120*/  HFMA2 R80, -RZ, RZ, 0, 5.9604644775390625e-08 ;  /* 0x00000001ff507431 */ /* 0x000fe200000001ff */
[----:B------:R-:W-:Y:S05]  /*0130*/  BRA `(.L_x_0) ;  /* 0x00000000000c7947 */ /* 0x000fea0003800000 */
.L_x_1:
[----:B------:R-:W1:Y:S01]  /*0140*/  LDCU UR4, c[0x0][0x880] ;  /* 0x00011000ff0477ac */ /* 0x000e620008000800 */
[----:B------:R-:W-:Y:S01]  /*0150*/  HFMA2 R80, -RZ, RZ, 0, 5.9604644775390625e-08 ;  /* 0x00000001ff507431 */ /* 0x000fe200000001ff */
[----:B-1----:R-:W-:-:S07]  /*0160*/  MOV R41, UR4 ;  /* 0x0000000400297c02 */ /* 0x002fce0008000f00 */
.L_x_0:
[----:B------:R-:W2:Y:S02]  /*0170*/  LDCU.64 UR4, c[0x0][0x8b0] ;  /* 0x00011600ff0477ac */ /* 0x000ea40008000a00 */
[----:B--2---:R-:W-:-:S04]  /*0180*/  UISETP.NE.U32.AND UP0, UPT, UR4, URZ, UPT ;  /* 0x000000ff0400728c */ /* 0x004fc8000bf05070 */
[----:B------:R-:W-:-:S09]  /*0190*/  UISETP.NE.AND.EX UP0, UPT, UR5, URZ, UPT, UP0 ;  /* 0x000000ff0500728c */ /* 0x000fd2000bf05300 */
[----:B------:R-:W-:Y:S05]  /*01a0*/  BRA.U UP0, `(.L_x_2) ;  /* 0x0000000100287547 */ /* 0x000fea000b800000 */
[----:B------:R-:W2:Y:S02]  /*01b0*/  LDCU.64 UR4, c[0x0][0x8a8] ;  /* 0x00011500ff0477ac */ /* 0x000ea40008000a00 */
[----:B--2---:R-:W-:-:S04]  /*01c0*/  UISETP.NE.U32.AND UP0, UPT, UR4, URZ, UPT ;  /* 0x000000ff0400728c */ /* 0x004fc8000bf05070 */
[----:B------:R-:W-:-:S09]  /*01d0*/  UISETP.NE.AND.EX UP0, UPT, UR5, URZ, UPT, UP0 ;  /* 0x000000ff0500728c */ /* 0x000fd2000bf05300 */
[----:B------:R-:W-:Y:S05]  /*01e0*/  BRA.U !UP0, `(.L_x_3) ;  /* 0x0000000108107547 */ /* 0x000fea000b800000 */
[----:B------:R-:W2:Y:S01]  /*01f0*/  LDC.64 R38, c[0x0][0x8a8] ;  /* 0x00022a00ff267b82 */ /* 0x000ea20000000a00 */
[----:B------:R-:W2:Y:S02]  /*0200*/  LDCU.64 UR4, c[0x0][0x358] ;  /* 0x00006b00ff0477ac */ /* 0x000ea40008000a00 */
[----:B--2---:R2:W5:Y:S01]  /*0210*/  LDG.E R38, desc[UR4][R38.64] ;  /* 0x0000000426267981 */ /* 0x004562000c1e1900 */
[----:B------:R-:W-:Y:S05]  /*0220*/  BRA `(.L_x_2) ;  /* 0x0000000000087947 */ /* 0x000fea0003800000 */
.L_x_3:
[----:B------:R-:W2:Y:S02]  /*0230*/  LDCU UR4, c[0x0][0x8a0] ;  /* 0x00011400ff0477ac */ /* 0x000ea40008000800 */
[----:B--2---:R-:W-:Y:S02]  /*0240*/  MOV R38, UR4 ;  /* 0x0000000400267c02 */ /* 0x004fe40008000f00 */
.L_x_2:
[----:B------:R-:W-:Y:S01]  /*0250*/  IMAD.U32 R0, RZ, RZ, UR17 ;  /* 0x00000011ff007e24 */ /* 0x000fe2000f8e00ff */
[----:B------:R-:W-:Y:S04]  /*0260*/  BSSY.RECONVERGENT B0, `(.L_x_4) ;  /* 0x000000c000007945 */ /* 0x000fe80003800200 */
[C---:B------:R-:W-:Y:S02]  /*0270*/  ISETP.NE.OR P1, PT, R0.reuse, 0x1, !P3 ;  /* 0x000000010000780c */ /* 0x040fe40005f25670 */
[----:B------:R-:W-:-:S11]  /*0280*/  ISETP.NE.OR P0, PT, R0, 0x3, !P3 ;  /* 0x000000030000780c */ /* 0x000fd60005f05670 */
[----:B------:R-:W-:Y:S05]  /*0290*/  @P1 BRA `(.L_x_5) ;  /* 0x0000000000201947 */ /* 0x000fea0003800000 */
[----:B------:R-:W3:Y:S02]  /*02a0*/  LDCU.64 UR4, c[0x0][0x348] ;  /* 0x00006900ff0477ac */ /* 0x000ee40008000a00 */
[----:B---3--:R-:W-:Y:S02]  /*02b0*/  UIADD3 UR6, UP1, UPT, UR4, 0x80, URZ ;  /* 0x0000008004067890 */ /* 0x008fe4000ff3e0ff */
[----:B------:R-:W-:Y:S02]  /*02c0*/  UIADD3 UR4, UP0, UPT, UR4, 0x180, URZ ;  /* 0x0000018004047890 */ /* 0x000fe4000ff1e0ff */
[----:B------:R-:W-:Y:S02]  /*02d0*/  UIADD3.X UR7, UPT, UPT, URZ, UR5, URZ, UP1, !UPT ;  /* 0x00000005ff077290 */ /* 0x000fe40008ffe4ff */
[----:B------:R-:W-:-:S07]  /*02e0*/  UIADD3.X UR5, UPT, UPT, URZ, UR5, URZ, UP0, !UPT ;  /* 0x00000005ff057290 */ /* 0x000fce00087fe4ff */
[----:B------:R3:W-:Y:S02]  /*02f0*/  UTMACCTL.PF [UR6] ;  /* 0x00000000060079b9 */ /* 0x0007e40008040000 */
[----:B------:R3:W-:Y:S02]  /*0300*/  UTMACCTL.PF [UR4] ;  /* 0x00000000040079b9 */ /* 0x0007e40008040000 */
[----:B---3--:R-:W-:Y:S01]  /*0310*/  NOP ;  /* 0x0000000000007918 */ /* 0x008fe20000000000 */
.L_x_5:
[----:B------:R-:W-:Y:S05]  /*0320*/  BSYNC.RECONVERGENT B0 ;  /* 0x0000000000007941 */ /* 0x000fea0003800200 */
.L_x_4:
[----:B------:R-:W-:Y:S04]  /*0330*/  BSSY.RECONVERGENT B0, `(.L_x_6) ;  /* 0x000000a000007945 */ /* 0x000fe80003800200 */
        /* <DEDUP_REMOVED lines=9> */
.L_x_7:
[----:B------:R-:W-:Y:S05]  /*03d0*/  BSYNC.RECONVERGENT B0 ;  /* 0x0000000000007941 */ /* 0x000fea0003800200 */
.L_x_6:
[----:B------:R-:W3:Y:S01]  /*03e0*/  LDCU.64 UR4, c[0x0][0x888] ;  /* 0x00011100ff0477ac */ /* 0x000ee20008000a00 */
[----:B------:R-:W-:Y:S02]  /*03f0*/  UISETP.EQ.U32.AND UP1, UPT, UR8, URZ, UPT ;  /* 0x000000ff0800728c */ /* 0x000fe4000bf22070 */
[----:B------:R-:W-:Y:S02]  /*0400*/  UPLOP3.LUT UP3, UPT, UPT, UPT, UPT, 0x80, 0x8 ;  /* 0x000000000008789c */ /* 0x000fe40003f6f070 */
[----:B---3--:R-:W-:-:S04]  /*0410*/  UISETP.NE.U32.AND UP0, UPT, UR4, URZ, UPT ;  /* 0x000000ff0400728c */ /* 0x008fc8000bf05070 */
[----:B------:R-:W-:-:S04]  /*0420*/  UISETP.NE.AND.EX UP0, UPT, UR5, URZ, UPT, UP0 ;  /* 0x000000ff0500728c */ /* 0x000fc8000bf05300 */
[----:B------:R-:W-:-:S04]  /*0430*/  UISETP.EQ.OR.EX UP2, UPT, UR9, URZ, !UP0, UP1 ;  /* 0x000000ff0900728c */ /* 0x000fc8000c742710 */
[----:B------:R-:W-:-:S06]  /*0440*/  UP2UR UR4, UPR, URZ, 0x4 ;  /* 0x00000004ff047883 */ /* 0x000fcc0008000000 */
[----:B------:R-:W-:Y:S01]  /*0450*/  MOV R83, UR4 ;  /* 0x0000000400537c02 */ /* 0x000fe20008000f00 */
[----:B------:R-:W-:Y:S06]  /*0460*/  BRA.U !UP2, `(.L_x_8) ;  /* 0x000000010a207547 */ /* 0x000fec000b800000 */
[----:B------:R-:W-:Y:S01]  /*0470*/  UISETP.NE.U32.AND UP1, UPT, UR8, URZ, UPT ;  /* 0x000000ff0800728c */ /* 0x000fe2000bf25070 */
[----:B-----5:R-:W-:Y:S01]  /*0480*/  FSETP.NEU.AND P0, PT, R41, RZ, PT ;  /* 0x000000ff2900720b */ /* 0x020fe20003f0d000 */
[----:B------:R-:W-:Y:S02]  /*0490*/  USEL UR4, URZ, 0xffffffff, UP0 ;  /* 0xffffffffff047887 */ /* 0x000fe40008000000 */
[----:B------:R-:W-:-:S10]  /*04a0*/  UISETP.NE.AND.EX UP1, UPT, UR9, URZ, UPT, UP1 ;  /* 0x000000ff0900728c */ /* 0x000fd4000bf25310 */
[----:B------:R-:W-:Y:S01]  /*04b0*/  VOTEU.ANY UP0, P0 ;  /* 0x0000000000ff7886 */ /* 0x000fe20000000100 */
[----:B------:R-:W-:-:S04]  /*04c0*/  @!UP1 USEL UR4, URZ, 0xffffffff, UP0 ;  /* 0xffffffffff049887 */ /* 0x000fc80008000000 */
[----:B------:R-:W-:-:S04]  /*04d0*/  ULOP3.LUT UR4, UR4, 0x1, URZ, 0xc0, !UPT ;  /* 0x0000000104047892 */ /* 0x000fc8000f8ec0ff */
[----:B------:R-:W-:-:S11]  /*04e0*/  UISETP.NE.U32.AND UP3, UPT, UR4, 0x1, UPT ;  /* 0x000000010400788c */ /* 0x000fd6000bf65070 */
.L_x_8:
[----:B-1----:R-:W1:Y:S01]  /*04f0*/  SHFL.IDX PT, R2, R81, RZ, 0x1f ;  /* 0x00001fff51027589 */ /* 0x002e6200000e0000 */
[----:B------:R-:W-:-:S04]  /*0500*/  UISETP.NE.AND UP0, UPT, UR17, 0x2, UPT ;  /* 0x000000021100788c */ /* 0x000fc8000bf05270 */
[----:B------:R-:W-:Y:S01]  /*0510*/  USEL UR43, URZ, 0x1, UP0 ;  /* 0x00000001ff2b7887 */ /* 0x000fe20008000000 */
[----:B-1----:R-:W-:-:S13]  /*0520*/  ISETP.NE.AND P0, PT, R2, RZ, PT ;  /* 0x000000ff0200720c */ /* 0x002fda0003f05270 */
[----:B------:R-:W-:Y:S05]  /*0530*/  @P0 BRA `(.L_x_9) ;  /* 0x0000000000a40947 */ /* 0x000fea0003800000 */
[----:B------:R-:W-:Y:S01]  /*0540*/  ELECT P0, URZ, PT ;  /* 0x0000000000ff782f */ /* 0x000fe20003800000 */
[----:B------:R-:W-:-:S12]  /*0550*/  BSSY.RECONVERGENT B0, `(.L_x_9) ;  /* 0x0000027000007945 */ /* 0x000fd80003800200 */
[----:B------:R-:W-:Y:S05]  /*0560*/  @!P0 BRA `(.L_x_10) ;  /* 0x0000000000948947 */ /* 0x000fea0003800000 */
[----:B------:R-:W1:Y:S01]  /*0570*/  S2UR UR4, SR_CgaCtaId ;  /* 0x00000000000479c3 */ /* 0x000e620000008800 */
[----:B------:R-:W-:Y:S01]  /*0580*/  UMOV UR5, 0x400 ;  /* 0x0000040000057882 */ /* 0x000fe20000000000 */
[----:B------:R-:W-:Y:S01]  /*0590*/  UMOV UR8, 0x1 ;  /* 0x0000000100087882 */ /* 0x000fe20000000000 */
[----:B------:R-:W-:Y:S01]  /*05a0*/  UMOV UR6, 0x8 ;  /* 0x0000000800067882 */ /* 0x000fe20000000000 */
[----:B------:R-:W-:-:S04]  /*05b0*/  UIADD3 UR8, UPT, UPT, -UR8, 0x100000, URZ ;  /* 0x0010000008087890 */ /* 0x000fc8000fffe1ff */
[----:B------:R-:W-:Y:S02]  /*05c0*/  USHF.L.U32 UR9, UR8, 0xb, URZ ;  /* 0x0000000b08097899 */ /* 0x000fe400080006ff */
[----:B------:R-:W-:Y:S02]  /*05d0*/  USHF.L.U32 UR8, UR8, 0x1, URZ ;  /* 0x0000000108087899 */ /* 0x000fe400080006ff */
[----:B------:R-:W-:-:S04]  /*05e0*/  UIADD3 UR6, UPT, UPT, -UR6, 0x100000, URZ ;  /* 0x0010000006067890 */ /* 0x000fc8000fffe1ff */
[----:B------:R-:W-:Y:S02]  /*05f0*/  USHF.L.U32 UR7, UR6, 0xb, URZ ;  /* 0x0000000b06077899 */ /* 0x000fe400080006ff */
[----:B------:R-:W-:Y:S02]  /*0600*/  USHF.L.U32 UR6, UR6, 0x1, URZ ;  /* 0x0000000106067899 */ /* 0x000fe400080006ff */
[----:B-1----:R-:W-:Y:S01]  /*0610*/  ULEA UR4, UR4, UR5, 0x18 ;  /* 0x0000000504047291 */ /* 0x002fe2000f8ec0ff */
[----:B------:R-:W1:Y:S11]  /*0620*/  FENCE.VIEW.ASYNC.S ;  /* 0x00000000000073c6 */ /* 0x000e760000000000 */
[----:B-1----:R1:W3:Y:S01]  /*0630*/  SYNCS.EXCH.64 URZ, [UR4], UR8 ;  /* 0x0000000804ff75b2 */ /* 0x0022e20008000100 */
[----:B------:R1:W4:Y:S01]  /*0640*/  SYNCS.EXCH.64 URZ, [UR4+0x60], UR6 ;  /* 0x0000600604ff75b2 */ /* 0x0003220008000100 */
[----:B------:R1:W1:Y:S01]  /*0650*/  SYNCS.EXCH.64 URZ, [UR4+0x8], UR8 ;  /* 0x0000080804ff75b2 */ /* 0x0002620008000100 */
        /* <DEDUP_REMOVED lines=21> */
[----:B---3--:R-:W-:Y:S01]  /*07b0*/  NOP ;  /* 0x0000000000007918 */ /* 0x008fe20000000000 */
.L_x_10:
[----:B-1----:R-:W-:Y:S05]  /*07c0*/  BSYNC.RECONVERGENT B0 ;  /* 0x0000000000007941 */ /* 0x002fea0003800200 */
.L_x_9:
[----:B------:R-:W1:Y:S01]  /*07d0*/  SHFL.IDX PT, R2, R81, RZ, 0x1f ;  /* 0x00001fff51027589 */ /* 0x000e6200000e0000 */
[----:B------:R-:W-:Y:S01]  /*07e0*/  NOP ;  /* 0x0000000000007918 */ /* 0x000fe20000000000 */
[----:B-1----:R-:W-:-:S13]  /*07f0*/  ISETP.NE.AND P0, PT, R2, 0x1, PT ;  /* 0x000000010200780c */ /* 0x002fda0003f05270 */
[----:B------:R-:W-:Y:S05]  /*0800*/  @P0 BRA `(.L_x_11) ;  /* 0x0000000000580947 */ /* 0x000fea0003800000 */
        /* <DEDUP_REMOVED lines=9> */
[----:B------:R-:W-:Y:S01]  /*08a0*/  USHF.L.U32 UR6, UR6, 0x1, URZ ;  /* 0x0000000106067899 */ /* 0x000fe200080006ff */
[----:B------:R-:W-:Y:S01]  /*08b0*/  ELECT P0, URZ, PT ;  /* 0x0000000000ff782f */ /* 0x000fe20003800000 */
[----:B-1----:R-:W-:Y:S01]  /*08c0*/  ULEA UR4, UR4, UR5, 0x18 ;  /* 0x0000000504047291 */ /* 0x002fe2000f8ec0ff */
[----:B------:R-:W1:Y:S11]  /*08d0*/  FENCE.VIEW.ASYNC.S ;  /* 0x00000000000073c6 */ /* 0x000e760000000000 */
[----:B-1----:R1:W3:Y:S01]  /*08e0*/  SYNCS.EXCH.64 URZ, [UR4+0xc0], UR8 ;  /* 0x0000c00804ff75b2 */ /* 0x0022e20008000100 */
[----:B------:R1:W1:Y:S01]  /*08f0*/  SYNCS.EXCH.64 URZ, [UR4+0xe0], UR6 ;  /* 0x0000e00604ff75b2 */ /* 0x0002620008000100 */
[----:B------:R1:W1:Y:S01]  /*0900*/  SYNCS.EXCH.64 URZ, [UR4+0xc8], UR8 ;  /* 0x0000c80804ff75b2 */ /* 0x0002620008000100 */
[----:B------:R1:W1:Y:S01]  /*0910*/  SYNCS.EXCH.64 URZ, [UR4+0xe8], UR6 ;  /* 0x0000e80604ff75b2 */ /* 0x0002620008000100 */
[----:B------:R1:W1:Y:S01]  /*0920*/  SYNCS.EXCH.64 URZ, [UR4+0xd0], UR8 ;  /* 0x0000d00804ff75b2 */ /* 0x0002620008000100 */
[----:B------:R1:W1:Y:S01]  /*0930*/  SYNCS.EXCH.64 URZ, [UR4+0xf0], UR6 ;  /* 0x0000f00604ff75b2 */ /* 0x0002620008000100 */
[----:B------:R1:W1:Y:S01]  /*0940*/  SYNCS.EXCH.64 URZ, [UR4+0xd8], UR8 ;  /* 0x0000d80804ff75b2 */ /* 0x0002620008000100 */
[----:B------:R1:W1:Y:S01]  /*0950*/  SYNCS.EXCH.64 URZ, [UR4+0xf8], UR6 ;  /* 0x0000f80604ff75b2 */ /* 0x0002620008000100 */
[----:B------:R-:W-:Y:S01]  /*0960*/  NOP ;  /* 0x0000000000007918 */ /* 0x000fe20000000000 */
.L_x_11:
[----:B------:R-:W2:Y:S01]  /*0970*/  SHFL.IDX PT, R2, R81, RZ, 0x1f ;  /* 0x00001fff51027589 */ /* 0x000ea200000e0000 */
[----:B------:R-:W-:Y:S01]  /*0980*/  NOP ;  /* 0x0000000000007918 */ /* 0x000fe20000000000 */
[----:B--2---:R-:W-:-:S13]  /*0990*/  ISETP.NE.AND P0, PT, R2, 0x3, PT ;  /* 0x000000030200780c */ /* 0x004fda0003f05270 */
[----:B------:R-:W-:Y:S05]  /*09a0*/  @P0 BRA `(.L_x_12) ;  /* 0x0000000000300947 */ /* 0x000fea0003800000 */
[----:B-1----:R-:W1:Y:S01]  /*09b0*/  S2UR UR4, SR_CgaCtaId ;  /* 0x00000000000479c3 */ /* 0x002e620000008800 */
[----:B------:R-:W-:Y:S01]  /*09c0*/  UMOV UR6, 0x400 ;  /* 0x0000040000067882 */ /* 0x000fe20000000000 */
[----:B------:R-:W-:Y:S01]  /*09d0*/  UMOV UR5, 0x20 ;  /* 0x0000002000057882 */ /* 0x000fe20000000000 */
[----:B------:R-:W-:Y:S01]  /*09e0*/  ELECT P0, URZ, PT ;  /* 0x0000000000ff782f */ /* 0x000fe20003800000 */
[----:B-1----:R-:W-:Y:S02]  /*09f0*/  ULEA UR6, UR4, UR6, 0x18 ;  /* 0x0000000604067291 */ /* 0x002fe4000f8ec0ff */
[----:B------:R-:W-:-:S04]  /*0a00*/  UIADD3 UR4, UPT, UPT, -UR5, 0x100000, URZ ;  /* 0x0010000005047890 */ /* 0x000fc8000fffe1ff */
[----:B------:R-:W-:Y:S02]  /*0a10*/  USHF.L.U32 UR5, UR4, 0xb, URZ ;  /* 0x0000000b04057899 */ /* 0x000fe400080006ff */
[----:B------:R-:W-:Y:S01]  /*0a20*/  USHF.L.U32 UR4, UR4, 0x1, URZ ;  /* 0x0000000104047899 */ /* 0x000fe200080006ff */
[----:B------:R-:W1:Y:S11]  /*0a30*/  FENCE.VIEW.ASYNC.S ;  /* 0x00000000000073c6 */ /* 0x000e760000000000 */
[----:B-1----:R2:W1:Y:S01]  /*0a40*/  SYNCS.EXCH.64 URZ, [UR6+0x100], UR4 ;  /* 0x0001000406ff75b2 */ /* 0x0024620008000100 */
[----:B------:R2:W1:Y:S02]  /*0a50*/  SYNCS.EXCH.64 URZ, [UR6+0x108], UR4 ;  /* 0x0001080406ff75b2 */ /* 0x0004640008000100 */
[----:B--2---:R-:W-:Y:S01]  /*0a60*/  NOP ;  /* 0x0000000000007918 */ /* 0x004fe20000000000 */
.L_x_12:
[----:B------:R-:W2:Y:S01]  /*0a70*/  SHFL.IDX PT, R2, R81, RZ, 0x1f ;  /* 0x00001fff51027589 */ /* 0x000ea200000e0000 */
[----:B------:R-:W-:Y:S01]  /*0a80*/  NOP ;  /* 0x0000000000007918 */ /* 0x000fe20000000000 */
[----:B--2---:R-:W-:-:S13]  /*0a90*/  ISETP.NE.AND P0, PT, R2, 0x4, PT ;  /* 0x000000040200780c */ /* 0x004fda0003f05270 */
[----:B------:R-:W-:Y:S05]  /*0aa0*/  @P0 BRA `(.L_x_13) ;  /* 0x00000000004c0947 */ /* 0x000fea0003800000 */
[----:B-1----:R-:W1:Y:S01]  /*0ab0*/  S2UR UR6, SR_CgaCtaId ;  /* 0x00000000000679c3 */ /* 0x002e620000008800 */
[----:B------:R-:W-:Y:S01]  /*0ac0*/  UMOV UR4, 0x720 ;  /* 0x0000072000047882 */ /* 0x000fe20000000000 */
[----:B------:R-:W-:Y:S01]  /*0ad0*/  UMOV UR5, 0x400 ;  /* 0x0000040000057882 */ /* 0x000fe20000000000 */
[----:B------:R-:W-:Y:S01]  /*0ae0*/  USEL UR4, UR4, 0x620, UP3 ;  /* 0x0000062004047887 */ /* 0x000fe20009800000 */
[----:B------:R-:W-:Y:S01]  /*0af0*/  UMOV UR8, 0x1 ;  /* 0x0000000100087882 */ /* 0x000fe20000000000 */
[----:B------:R-:W-:Y:S01]  /*0b00*/  ELECT P0, URZ, PT ;  /* 0x0000000000ff782f */ /* 0x000fe20003800000 */
[----:B------:R-:W-:-:S04]  /*0b10*/  UIADD3 UR8, UPT, UPT, -UR8, 0x100000, URZ ;  /* 0x0010000008087890 */ /* 0x000fc8000fffe1ff */
[----:B------:R-:W-:Y:S02]  /*0b20*/  USHF.L.U32 UR9, UR8, 0xb, URZ ;  /* 0x0000000b08097899 */ /* 0x000fe400080006ff */
[----:B------:R-:W-:Y:S02]  /*0b30*/  USHF.L.U32 UR8, UR8, 0x1, URZ ;  /* 0x0000000108087899 */ /* 0x000fe400080006ff */
[----:B-1----:R-:W-:Y:S02]  /*0b40*/  ULEA UR6, UR6, UR5, 0x18 ;  /* 0x0000000506067291 */ /* 0x002fe4000f8ec0ff */
[----:B------:R-:W-:-:S04]  /*0b50*/  UIADD3 UR4, UPT, UPT, -UR4, 0x100000, URZ ;  /* 0x0010000004047890 */ /* 0x000fc8000fffe1ff */
[----:B------:R-:W-:Y:S02]  /*0b60*/  USHF.L.U32 UR5, UR4, 0xb, URZ ;  /* 0x0000000b04057899 */ /* 0x000fe400080006ff */
[----:B------:R-:W-:Y:S01]  /*0b70*/  USHF.L.U32 UR4, UR4, 0x1, URZ ;  /* 0x0000000104047899 */ /* 0x000fe200080006ff */
[----:B------:R-:W1:Y:S03]  /*0b80*/  FENCE.VIEW.ASYNC.S ;  /* 0x00000000000073c6 */ /* 0x000e660000000000 */
[----:B-1----:R2:W1:Y:S08]  /*0b90*/  SYNCS.EXCH.64 URZ, [UR6+0x110], UR8 ;  /* 0x0001100806ff75b2 */ /* 0x0024700008000100 */
[----:B------:R2:W1:Y:S01]  /*0ba0*/  SYNCS.EXCH.64 URZ, [UR6+0x120], UR4 ;  /* 0x0001200406ff75b2 */ /* 0x0004620008000100 */
[----:B------:R2:W1:Y:S01]  /*0bb0*/  SYNCS.EXCH.64 URZ, [UR6+0x118], UR8 ;  /* 0x0001180806ff75b2 */ /* 0x0004620008000100 */
[----:B------:R2:W1:Y:S02]  /*0bc0*/  SYNCS.EXCH.64 URZ, [UR6+0x128], UR4 ;  /* 0x0001280406ff75b2 */ /* 0x0004640008000100 */
[----:B--2---:R-:W-:Y:S01]  /*0bd0*/  NOP ;  /* 0x0000000000007918 */ /* 0x004fe20000000000 */
.L_x_13:
[----:B------:R-:W2:Y:S01]  /*0be0*/  SHFL.IDX PT, R2, R81, RZ, 0x1f ;  /* 0x00001fff51027589 */ /* 0x000ea200000e0000 */
[----:B------:R-:W-:Y:S01]  /*0bf0*/  NOP ;  /* 0x0000000000007918 */ /* 0x000fe20000000000 */
[----:B--2---:R-:W-:-:S13]  /*0c00*/  ISETP.NE.AND P0, PT, R2, 0x5, PT ;  /* 0x000000050200780c */ /* 0x004fda0003f05270 */
[----:B------:R-:W-:Y:S05]  /*0c10*/  @P0 BRA `(.L_x_14) ;  /* 0x0000000000580947 */ /* 0x000fea0003800000 */
[----:B-1----:R-:W1:Y:S01]  /*0c20*/  S2UR UR4, SR_CgaCtaId ;  /* 0x00000000000479c3 */ /* 0x002e620000008800 */
        /* <DEDUP_REMOVED lines=12> */
[----:B-1----:R2:W1:Y:S01]  /*0cf0*/  SYNCS.EXCH.64 URZ, [UR4+0x130], UR8 ;  /* 0x0001300804ff75b2 */ /* 0x0024620008000100 */
[----:B------:R2:W1:Y:S01]  /*0d00*/  SYNCS.EXCH.64 URZ, [UR4+0x150], UR6 ;  /* 0x0001500604ff75b2 */ /* 0x0004620008000100 */
[----:B------:R2:W1:Y:S01]  /*0d10*/  SYNCS.EXCH.64 URZ, [UR4+0x138], UR8 ;  /* 0x0001380804ff75b2 */ /* 0x0004620008000100 */
[----:B------:R2:W1:Y:S01]  /*0d20*/  SYNCS.EXCH.64 URZ, [UR4+0x158], UR6 ;  /* 0x0001580604ff75b2 */ /* 0x0004620008000100 */
[----:B------:R2:W1:Y:S01]  /*0d30*/  SYNCS.EXCH.64 URZ, [UR4+0x140], UR8 ;  /* 0x0001400804ff75b2 */ /* 0x0004620008000100 */
[----:B------:R2:W1:Y:S01]  /*0d40*/  SYNCS.EXCH.64 URZ, [UR4+0x160], UR6 ;  /* 0x0001600604ff75b2 */ /* 0x0004620008000100 */
[----:B------:R2:W1:Y:S01]  /*0d50*/  SYNCS.EXCH.64 URZ, [UR4+0x148], UR8 ;  /* 0x0001480804ff75b2 */ /* 0x0004620008000100 */
[----:B------:R2:W1:Y:S02]  /*0d60*/  SYNCS.EXCH.64 URZ, [UR4+0x168], UR6 ;  /* 0x0001680604ff75b2 */ /* 0x0004640008000100 */
[----:B--2---:R-:W-:Y:S01]  /*0d70*/  NOP ;  /* 0x0000000000007918 */ /* 0x004fe20000000000 */
.L_x_14:
[----:B------:R-:W2:Y:S01]  /*0d80*/  SHFL.IDX PT, R2, R81, RZ, 0x1f ;  /* 0x00001fff51027589 */ /* 0x000ea200000e0000 */
[----:B------:R-:W1:Y:S01]  /*0d90*/  S2UR UR47, SR_CgaCtaId ;  /* 0x00000000002f79c3 */ /* 0x000e620000008800 */
[----:B------:R-:W-:Y:S01]  /*0da0*/  NOP ;  /* 0x0000000000007918 */ /* 0x000fe20000000000 */
[----:B--2---:R-:W-:-:S13]  /*0db0*/  ISETP.NE.AND P0, PT, R2, 0x3, PT ;  /* 0x000000030200780c */ /* 0x004fda0003f05270 */
[----:B-1----:R-:W-:Y:S05]  /*0dc0*/  @P0 BRA `(.L_x_15) ;  /* 0x0000000000340947 */ /* 0x002fea0003800000 */
[----:B------:R-:W-:Y:S01]  /*0dd0*/  UMOV UR4, 0x400 ;  /* 0x0000040000047882 */ /* 0x000fe20000000000 */
[----:B------:R-:W-:Y:S01]  /*0de0*/  UMOV UR6, 0x20 ;  /* 0x0000002000067882 */ /* 0x000fe20000000000 */
[----:B------:R-:W-:Y:S02]  /*0df0*/  ULEA UR4, UR47, UR4, 0x18 ;  /* 0x000000042f047291 */ /* 0x000fe4000f8ec0ff */
[----:B------:R-:W-:-:S04]  /*0e00*/  UIADD3 UR6, UPT, UPT, -UR6, 0x100000, URZ ;  /* 0x0010000006067890 */ /* 0x000fc8000fffe1ff */
[----:B------:R-:W-:Y:S02]  /*0e10*/  USHF.L.U32 UR7, UR6, 0xb, URZ ;  /* 0x0000000b06077899 */ /* 0x000fe400080006ff */
[----:B------:R-:W-:Y:S01]  /*0e20*/  USHF.L.U32 UR6, UR6, 0x1, URZ ;  /* 0x0000000106067899 */ /* 0x000fe200080006ff */
[----:B------:R-:W-:Y:S01]  /*0e30*/  ELECT P0, URZ, PT ;  /* 0x0000000000ff782f */ /* 0x000fe20003800000 */
[----:B------:R-:W1:Y:S10]  /*0e40*/  FENCE.VIEW.ASYNC.S ;  /* 0x00000000000073c6 */ /* 0x000e740000000000 */
[----:B-1----:R1:W2:Y:S01]  /*0e50*/  SYNCS.EXCH.64 URZ, [UR4+0x170], UR6 ;  /* 0x0001700604ff75b2 */ /* 0x0022a20008000100 */
[----:B------:R1:W1:Y:S01]  /*0e60*/  SYNCS.EXCH.64 URZ, [UR4+0x180], UR6 ;  /* 0x0001800604ff75b2 */ /* 0x0002620008000100 */
[----:B------:R1:W1:Y:S01]  /*0e70*/  SYNCS.EXCH.64 URZ, [UR4+0x178], UR6 ;  /* 0x0001780604ff75b2 */ /* 0x0002620008000100 */
[----:B------:R1:W1:Y:S01]  /*0e80*/  SYNCS.EXCH.64 URZ, [UR4+0x188], UR6 ;  /* 0x0001880604ff75b2 */ /* 0x0002620008000100 */
[----:B------:R-:W-:Y:S01]  /*0e90*/  NOP ;  /* 0x0000000000007918 */ /* 0x000fe20000000000 */
.L_x_15:
[----:B-1----:R-:W1:Y:S01]  /*0ea0*/  LDCU UR4, c[0x0][0x36c] ;  /* 0x00006d80ff0477ac */ /* 0x002e620008000800 */
[----:B------:R-:W-:Y:S01]  /*0eb0*/  ISETP.NE.OR P3, PT, R0, 0x2, !P3 ;  /* 0x000000020000780c */ /* 0x000fe20005f65670 */
[----:B------:R-:W-:Y:S01]  /*0ec0*/  NOP ;  /* 0x0000000000007918 */ /* 0x000fe20000000000 */
[----:B------:R-:W-:Y:S01]  /*0ed0*/  LOP3.LUT R0, R94, 0x1f, RZ, 0xc0, !PT ;  /* 0x0000001f5e007812 */ /* 0x000fe200078ec0ff */
[----:B------:R-:W-:Y:S02]  /*0ee0*/  UISETP.NE.AND UP4, UPT, UR17, URZ, UPT ;  /* 0x000000ff1100728c */ /* 0x000fe4000bf85270 */
[----:B-1----:R-:W-:-:S09]  /*0ef0*/  UISETP.EQ.U32.AND UP5, UPT, UR4, 0x1, UPT ;  /* 0x000000010400788c */ /* 0x002fd2000bfa2070 */
[----:B------:R-:W-:Y:S05]  /*0f00*/  BRA.U !UP5, `(.L_x_16) ;  /* 0x000000010d087547 */ /* 0x000fea000b800000 */
[----:B--234-:R-:W-:Y:S01]  /*0f10*/  UCGABAR_ARV ;  /* 0x00000000000079c7 */ /* 0x01cfe20008000000 */
[----:B------:R-:W-:Y:S05]  /*0f20*/  BRA `(.L_x_17) ;  /* 0x0000000000047947 */ /* 0x000fea0003800000 */
.L_x_16:
[----:B--234-:R-:W-:Y:S01]  /*0f30*/  NOP ;  /* 0x0000000000007918 */ /* 0x01cfe20000000000 */
.L_x_17:
[----:B------:R-:W1:Y:S01]  /*0f40*/  S2UR UR7, SR_CTAID.X ;  /* 0x00000000000779c3 */ /* 0x000e620000002500 */
[----:B------:R-:W-:-:S05]  /*0f50*/  CS2R.32 R82, SR_CgaSize ;  /* 0x0000000000527805 */ /* 0x000fca0000008a00 */
[----:B------:R-:W-:-:S05]  /*0f60*/  IMAD R82, R82, -0xa0, RZ ;  /* 0xffffff6052527824 */ /* 0x000fca00078e02ff */
[----:B------:R-:W-:-:S14]  /*0f70*/  R2UR UR5, R82 ;  /* 0x00000000520572ca */ /* 0x000fdc00000e0000 */
[----:B------:R-:W2:Y:S01]  /*0f80*/  LDCU UR5, c[0x0][UR5+0x2b0] ;  /* 0x00005600050577ac */ /* 0x000ea20008000800 */
[----:B------:R-:W-:-:S05]  /*0f90*/  CS2R.32 R82, SR_CgaSize ;  /* 0x0000000000527805 */ /* 0x000fca0000008a00 */
[----:B------:R-:W-:-:S05]  /*0fa0*/  IMAD R82, R82, -0xa0, RZ ;  /* 0xffffff6052527824 */ /* 0x000fca00078e02ff */
[----:B------:R-:W-:-:S14]  /*0fb0*/  R2UR UR4, R82 ;  /* 0x00000000520472ca */ /* 0x000fdc00000e0000 */
[----:B------:R-:W3:Y:S01]  /*0fc0*/  LDCU UR4, c[0x0][UR4+0x2b4] ;  /* 0x00005680040477ac */ /* 0x000ee20008000800 */
[----:B------:R-:W4:Y:S01]  /*0fd0*/  S2UR UR8, SR_CTAID.Y ;  /* 0x00000000000879c3 */ /* 0x000f220000002600 */
[----:B------:R-:W-:-:S05]  /*0fe0*/  CS2R.32 R82, SR_CgaSize ;  /* 0x0000000000527805 */ /* 0x000fca0000008a00 */
[----:B------:R-:W-:-:S05]  /*0ff0*/  IMAD R82, R82, -0xa0, RZ ;  /* 0xffffff6052527824 */ /* 0x000fca00078e02ff */
[----:B------:R-:W-:-:S14]  /*1000*/  R2UR UR9, R82 ;  /* 0x00000000520972ca */ /* 0x000fdc00000e0000 */
[----:B------:R-:W3:Y:S01]  /*1010*/  LDCU UR9, c[0x0][UR9+0x2a0] ;  /* 0x00005400090977ac */ /* 0x000ee20008000800 */
[----:B------:R-:W3:Y:S01]  /*1020*/  LDCU UR21, c[0x0][0xb24] ;  /* 0x00016480ff1577ac */ /* 0x000ee20008000800 */
[----:B------:R-:W1:Y:S01]  /*1030*/  S2UR UR36, SR_CTAID.Z ;  /* 0x00000000002479c3 */ /* 0x000e620000002700 */
[----:B------:R-:W-:-:S05]  /*1040*/  CS2R.32 R82, SR_CgaSize ;  /* 0x0000000000527805 */ /* 0x000fca0000008a00 */
[----:B------:R-:W-:-:S05]  /*1050*/  IMAD R82, R82, -0xa0, RZ ;  /* 0xffffff6052527824 */ /* 0x000fca00078e02ff */
[----:B------:R-:W-:-:S14]  /*1060*/  R2UR UR63, R82 ;  /* 0x00000000523f72ca */ /* 0x000fdc00000e0000 */
[----:B------:R-:W3:Y:S01]  /*1070*/  LDCU UR63, c[0x0][UR63+0x2a4] ;  /* 0x000054803f3f77ac */ /* 0x000ee20008000800 */
[----:B------:R-:W3:Y:S01]  /*1080*/  LDCU UR42, c[0x0][0xb24] ;  /* 0x00016480ff2a77ac */ /* 0x000ee20008000800 */
[----:B-1----:R-:W-:Y:S01]  /*1090*/  I2FP.F32.U32 R3, UR7 ;  /* 0x0000000700037c45 */ /* 0x002fe20008201000 */
[----:B------:R-:W1:Y:S04]  /*10a0*/  LDCU UR28, c[0x0][0xb30] ;  /* 0x00016600ff1c77ac */ /* 0x000e680008000800 */
[----:B--2---:R-:W-:Y:S01]  /*10b0*/  FMUL R3, R3, UR5 ;  /* 0x0000000503037c20 */ /* 0x004fe20008400000 */
[----:B------:R-:W-:Y:S01]  /*10c0*/  USHF.L.U32 UR26, UR47, 0x9, URZ ;  /* 0x000000092f1a7899 */ /* 0x000fe200080006ff */
[----:B----4-:R-:W-:Y:S01]  /*10d0*/  I2FP.F32.U32 R2, UR8 ;  /* 0x0000000800027c45 */ /* 0x010fe20008201000 */
[----:B---3--:R-:W-:-:S03]  /*10e0*/  UISETP.GE.AND UP2, UPT, UR21, 0x1, UPT ;  /* 0x000000011500788c */ /* 0x008fc6000bf46270 */
[----:B------:R-:W2:Y:S01]  /*10f0*/  F2I.U32.TRUNC.NTZ R3, R3 ;  /* 0x0000000300037305 */ /* 0x000ea2000020f000 */
[----:B------:R-:W-:Y:S01]  /*1100*/  UMOV UR16, UR7 ;  /* 0x0000000700107c82 */ /* 0x000fe20008000000 */
[----:B------:R-:W-:Y:S01]  /*1110*/  FMUL R2, R2, UR4 ;  /* 0x0000000402027c20 */ /* 0x000fe20008400000 */
[----:B------:R-:W-:-:S05]  /*1120*/  UMOV UR20, UR8 ;  /* 0x0000000800147c82 */ /* 0x000fca0008000000 */
[----:B------:R-:W3:Y:S01]  /*1130*/  F2I.U32.TRUNC.NTZ R2, R2 ;  /* 0x0000000200027305 */ /* 0x000ee2000020f000 */
[----:B--2---:R-:W-:Y:S02]  /*1140*/  R2UR UR4, R3 ;  /* 0x00000000030472ca */ /* 0x004fe400000e0000 */
[----:B---3--:R-:W-:Y:S02]  /*1150*/  R2UR UR6, R2 ;  /* 0x00000000020672ca */ /* 0x008fe400000e0000 */
[----:B------:R-:W-:-:S09]  /*1160*/  PRMT R2, RZ, 0x7610, R2 ;  /* 0x00007610ff027816 */ /* 0x000fd20000000002 */
[----:B------:R-:W-:-:S04]  /*1170*/  UIADD3 UR5, UPT, UPT, -UR4, URZ, URZ ;  /* 0x000000ff04057290 */ /* 0x000fc8000fffe1ff */
[----:B------:R-:W-:Y:S02]  /*1180*/  UIMAD UR5, UR9, UR5, UR7 ;  /* 0x00000005090572a4 */ /* 0x000fe4000f8e0207 */
[----:B------:R-:W-:-:S04]  /*1190*/  UIADD3 UR4, UPT, UPT, -UR6, URZ, URZ ;  /* 0x000000ff06047290 */ /* 0x000fc8000fffe1ff */
[----:B------:R-:W-:Y:S01]  /*11a0*/  IMAD.U32 R82, RZ, RZ, UR5 ;  /* 0x00000005ff527e24 */ /* 0x000fe2000f8e00ff */
[----:B------:R-:W-:Y:S01]  /*11b0*/  UIMAD UR63, UR63, UR4, UR8 ;  /* 0x000000043f3f72a4 */ /* 0x000fe2000f8e0208 */
[----:B-1----:R-:W-:Y:S11]  /*11c0*/  BRA.U UP4, `(.L_x_18) ;  /* 0x00000001047c7547 */ /* 0x002ff6000b800000 */
[----:B------:R-:W-:Y:S01]  /*11d0*/  UISETP.NE.AND UP0, UPT, UR63, 0x1, UPT ;  /* 0x000000013f00788c */ /* 0x000fe2000bf05270 */
[----:B------:R-:W-:Y:S01]  /*11e0*/  R2UR UR8, R82 ;  /* 0x00000000520872ca */ /* 0x000fe200000e0000 */
[----:B------:R-:W-:Y:S02]  /*11f0*/  UISETP.NE.AND UP1, UPT, UR63, 0x2, UPT ;  /* 0x000000023f00788c */ /* 0x000fe4000bf25270 */
[----:B------:R-:W-:Y:S02]  /*1200*/  USEL UR5, URZ, 0x2, UP0 ;  /* 0x00000002ff057887 */ /* 0x000fe40008000000 */
[----:B------:R-:W-:Y:S02]  /*1210*/  UISETP.NE.AND UP0, UPT, UR63, 0x3, UPT ;  /* 0x000000033f00788c */ /* 0x000fe4000bf05270 */
[----:B------:R-:W-:Y:S02]  /*1220*/  USEL UR4, URZ, 0x4, UP1 ;  /* 0x00000004ff047887 */ /* 0x000fe40008800000 */
[----:B------:R-:W-:-:S02]  /*1230*/  UISETP.NE.AND UP1, UPT, UR63, 0x4, UPT ;  /* 0x000000043f00788c */ /* 0x000fc4000bf25270 */
[----:B------:R-:W-:Y:S02]  /*1240*/  USEL UR7, URZ, 0x8, UP0 ;  /* 0x00000008ff077887 */ /* 0x000fe40008000000 */
[----:B------:R-:W-:Y:S02]  /*1250*/  UISETP.NE.AND UP0, UPT, UR63, 0x5, UPT ;  /* 0x000000053f00788c */ /* 0x000fe4000bf05270 */
[----:B------:R-:W-:Y:S02]  /*1260*/  USEL UR6, URZ, 0x10, UP1 ;  /* 0x00000010ff067887 */ /* 0x000fe40008800000 */
[----:B------:R-:W-:Y:S02]  /*1270*/  UISETP.NE.AND UP1, UPT, UR63, 0x6, UPT ;  /* 0x000000063f00788c */ /* 0x000fe4000bf25270 */
[----:B------:R-:W-:Y:S02]  /*1280*/  USEL UR11, URZ, 0x20, UP0 ;  /* 0x00000020ff0b7887 */ /* 0x000fe40008000000 */
[----:B------:R-:W-:-:S02]  /*1290*/  UISETP.NE.AND UP0, UPT, UR63, 0x7, UPT ;  /* 0x000000073f00788c */ /* 0x000fc4000bf05270 */
[----:B------:R-:W-:Y:S02]  /*12a0*/  USEL UR12, URZ, 0x40, UP1 ;  /* 0x00000040ff0c7887 */ /* 0x000fe40008800000 */
[----:B------:R-:W-:Y:S02]  /*12b0*/  UISETP.NE.AND UP1, UPT, UR63, URZ, UPT ;  /* 0x000000ff3f00728c */ /* 0x000fe4000bf25270 */
[----:B------:R-:W-:Y:S02]  /*12c0*/  USEL UR13, URZ, 0x80, UP0 ;  /* 0x00000080ff0d7887 */ /* 0x000fe40008000000 */
[----:B------:R-:W-:Y:S02]  /*12d0*/  UISETP.NE.AND UP0, UPT, UR8, URZ, UPT ;  /* 0x000000ff0800728c */ /* 0x000fe4000bf05270 */
[----:B------:R-:W-:Y:S02]  /*12e0*/  UISETP.EQ.OR UP1, UPT, UR8, URZ, !UP1 ;  /* 0x000000ff0800728c */ /* 0x000fe4000cf22670 */
[----:B------:R-:W-:-:S02]  /*12f0*/  USEL UR9, UR5, 0x2, UP0 ;  /* 0x0000000205097887 */ /* 0x000fc40008000000 */
[----:B------:R-:W-:Y:S02]  /*1300*/  USEL UR4, UR4, 0x4, UP0 ;  /* 0x0000000404047887 */ /* 0x000fe40008000000 */
[----:B------:R-:W-:Y:S02]  /*1310*/  USEL UR5, URZ, 0x1, !UP1 ;  /* 0x00000001ff057887 */ /* 0x000fe4000c800000 */
[----:B------:R-:W-:Y:S02]  /*1320*/  USEL UR10, UR7, 0x8, UP0 ;  /* 0x00000008070a7887 */ /* 0x000fe40008000000 */
[----:B------:R-:W-:Y:S02]  /*1330*/  USEL UR8, UR6, 0x10, UP0 ;  /* 0x0000001006087887 */ /* 0x000fe40008000000 */
[----:B------:R-:W-:Y:S02]  /*1340*/  UIADD3 UR4, UPT, UPT, UR4, UR9, UR5 ;  /* 0x0000000904047290 */ /* 0x000fe4000fffe005 */
[----:B------:R-:W-:-:S02]  /*1350*/  USEL UR7, UR11, 0x20, UP0 ;  /* 0x000000200b077887 */ /* 0x000fc40008000000 */
[----:B------:R-:W-:Y:S02]  /*1360*/  USEL UR6, UR12, 0x40, UP0 ;  /* 0x000000400c067887 */ /* 0x000fe40008000000 */
[----:B------:R-:W-:Y:S02]  /*1370*/  UIADD3 UR4, UPT, UPT, UR8, UR10, UR4 ;  /* 0x0000000a08047290 */ /* 0x000fe4000fffe004 */
[----:B------:R-:W-:Y:S02]  /*1380*/  USEL UR5, UR13, 0x80, UP0 ;  /* 0x000000800d057887 */ /* 0x000fe40008000000 */
[----:B------:R-:W-:-:S04]  /*1390*/  UIADD3 UR4, UPT, UPT, UR6, UR7, UR4 ;  /* 0x0000000706047290 */ /* 0x000fc8000fffe004 */
[----:B------:R-:W-:-:S06]  /*13a0*/  UIADD3 UR4, UPT, UPT, UR4, UR5, URZ ;  /* 0x0000000504047290 */ /* 0x000fcc000fffe0ff */
[----:B------:R-:W-:Y:S02]  /*13b0*/  MOV R2, UR4 ;  /* 0x0000000400027c02 */ /* 0x000fe40008000f00 */
.L_x_18:
[----:B------:R-:W-:Y:S05]  /*13c0*/  BRA.U !UP2, `(.L_x_19) ;  /* 0x000000010ad47547 */ /* 0x000fea000b800000 */
[----:B------:R-:W1:Y:S01]  /*13d0*/  LDCU.128 UR12, c[0x0][0xb10] ;  /* 0x00016200ff0c77ac */ /* 0x000e620008000c00 */
[----:B------:R-:W2:Y:S01]  /*13e0*/  LDCU UR6, c[0x0][0x370] ;  /* 0x00006e00ff0677ac */ /* 0x000ea20008000800 */
[----:B------:R-:W3:Y:S01]  /*13f0*/  LDCU UR5, c[0x0][0x374] ;  /* 0x00006e80ff0577ac */ /* 0x000ee20008000800 */
[----:B------:R-:W4:Y:S01]  /*1400*/  LDCU UR27, c[0x0][0xb0c] ;  /* 0x00016180ff1b77ac */ /* 0x000f220008000800 */
[----:B------:R-:W4:Y:S01]  /*1410*/  LDCU UR4, c[0x0][0xb20] ;  /* 0x00016400ff0477ac */ /* 0x000f220008000800 */
[----:B------:R-:W4:Y:S01]  /*1420*/  LDCU.64 UR8, c[0x0][0xb28] ;  /* 0x00016500ff0877ac */ /* 0x000f220008000a00 */
[----:B-1----:R-:W-:Y:S02]  /*1430*/  UISETP.NE.AND UP0, UPT, UR14, 0x1, UPT ;  /* 0x000000010e00788c */ /* 0x002fe4000bf05270 */
[----:B---3--:R-:W-:Y:S02]  /*1440*/  UIMAD.WIDE.U32 UR10, UR5, UR15, URZ ;  /* 0x0000000f050a72a5 */ /* 0x008fe4000f8e00ff */
[----:B--2---:R-:W-:-:S02]  /*1450*/  UIMAD.WIDE.U32 UR22, UR6, UR12, URZ ;  /* 0x0000000c061672a5 */ /* 0x004fc4000f8e00ff */
[----:B----4-:R-:W-:Y:S02]  /*1460*/  UISETP.NE.AND UP1, UPT, UR27, 0x1, UPT ;  /* 0x000000011b00788c */ /* 0x010fe4000bf25270 */
[----:B------:R-:W-:Y:S01]  /*1470*/  UISETP.NE.AND UP2, UPT, UR21, 0x1, UPT ;  /* 0x000000011500788c */ /* 0x000fe2000bf45270 */
[----:B------:R-:W-:Y:S02]  /*1480*/  UMOV UR10, UR11 ;  /* 0x0000000b000a7c82 */ /* 0x000fe40008000000 */
[----:B------:R-:W-:Y:S01]  /*1490*/  UMOV UR22, UR23 ;  /* 0x0000001700167c82 */ /* 0x000fe20008000000 */
[----:B------:R-:W-:Y:S02]  /*14a0*/  @UP0 USHF.R.U32.HI UR5, URZ, UR4, UR10 ;  /* 0x00000004ff050299 */ /* 0x000fe4000801160a */
[----:B------:R-:W-:Y:S02]  /*14b0*/  UIMAD.WIDE.U32 UR24, UR20, UR15, URZ ;  /* 0x0000000f141872a5 */ /* 0x000fe4000f8e00ff */
[----:B------:R-:W-:-:S02]  /*14c0*/  UIMAD.WIDE.U32 UR10, UR5, UR8, URZ ;  /* 0x00000008050a72a5 */ /* 0x000fc4000f8e00ff */
[----:B------:R-:W-:Y:S02]  /*14d0*/  @UP1 USHF.R.U32.HI UR6, URZ, UR13, UR22 ;  /* 0x0000000dff061299 */ /* 0x000fe40008011616 */
[----:B------:R-:W-:Y:S02]  /*14e0*/  UIMAD.WIDE.U32 UR18, UR16, UR12, URZ ;  /* 0x0000000c101272a5 */ /* 0x000fe4000f8e00ff */
[----:B------:R-:W-:Y:S01]  /*14f0*/  UIMAD.WIDE.U32 UR22, UR6, UR8, URZ ;  /* 0x00000008061672a5 */ /* 0x000fe2000f8e00ff */
[----:B------:R-:W-:Y:S01]  /*1500*/  UMOV UR24, UR25 ;  /* 0x0000001900187c82 */ /* 0x000fe20008000000 */
[----:B------:R-:W-:Y:S01]  /*1510*/  UMOV UR10, UR11 ;  /* 0x0000000b000a7c82 */ /* 0x000fe20008000000 */
[----:B------:R-:W-:Y:S02]  /*1520*/  USHF.R.U32.HI UR24, URZ, UR4, UR24 ;  /* 0x00000004ff187299 */ /* 0x000fe40008011618 */
[----:B------:R-:W-:Y:S02]  /*1530*/  @UP2 USHF.R.U32.HI UR5, URZ, UR9, UR10 ;  /* 0x00000009ff052299 */ /* 0x000fe4000801160a */
[----:B------:R-:W-:Y:S01]  /*1540*/  UMOV UR7, UR23 ;  /* 0x0000001700077c82 */ /* 0x000fe20008000000 */
[----:B------:R-:W-:Y:S01]  /*1550*/  UMOV UR18, UR19 ;  /* 0x0000001300127c82 */ /* 0x000fe20008000000 */
[----:B------:R-:W-:-:S02]  /*1560*/  @UP2 USHF.R.U32.HI UR6, URZ, UR9, UR7 ;  /* 0x00000009ff062299 */ /* 0x000fc40008011607 */
[----:B------:R-:W-:Y:S02]  /*1570*/  USHF.R.U32.HI UR13, URZ, UR13, UR18 ;  /* 0x0000000dff0d7299 */ /* 0x000fe40008011612 */
[----:B------:R-:W-:Y:S02]  /*1580*/  USEL UR4, UR20, UR24, !UP0 ;  /* 0x0000001814047287 */ /* 0x000fe4000c000000 */
[----:B------:R-:W-:Y:S02]  /*1590*/  UIMAD UR7, UR5, UR21, URZ ;  /* 0x00000015050772a4 */ /* 0x000fe4000f8e02ff */
[----:B------:R-:W-:Y:S02]  /*15a0*/  USEL UR5, UR16, UR13, !UP1 ;  /* 0x0000000d10057287 */ /* 0x000fe4000c800000 */
[----:B------:R-:W-:Y:S02]  /*15b0*/  UIMAD UR12, UR6, UR21, URZ ;  /* 0x00000015060c72a4 */ /* 0x000fe4000f8e02ff */
[----:B------:R-:W-:-:S02]  /*15c0*/  UISETP.GE.AND UP0, UPT, UR4, UR7, UPT ;  /* 0x000000070400728c */ /* 0x000fc4000bf06270 */
[----:B------:R-:W-:Y:S02]  /*15d0*/  UIMAD.WIDE.U32 UR10, UR4, UR8, URZ ;  /* 0x00000008040a72a5 */ /* 0x000fe4000f8e00ff */
[----:B------:R-:W-:Y:S02]  /*15e0*/  UISETP.GE.OR UP0, UPT, UR5, UR12, UP0 ;  /* 0x0000000c0500728c */ /* 0x000fe40008706670 */
[----:B------:R-:W-:Y:S02]  /*15f0*/  UIMAD.WIDE.U32 UR12, UR5, UR8, URZ ;  /* 0x00000008050c72a5 */ /* 0x000fe4000f8e00ff */
[----:B------:R-:W-:Y:S01]  /*1600*/  UIADD3 UR10, UPT, UPT, -UR4, URZ, URZ ;  /* 0x000000ff040a7290 */ /* 0x000fe2000fffe1ff */
[----:B------:R-:W-:Y:S01]  /*1610*/  UMOV UR8, UR11 ;  /* 0x0000000b00087c82 */ /* 0x000fe20008000000 */
[----:B------:R-:W-:Y:S02]  /*1620*/  UIADD3 UR11, UPT, UPT, -UR5, URZ, URZ ;  /* 0x000000ff050b7290 */ /* 0x000fe4000fffe1ff */
[----:B------:R-:W-:-:S03]  /*1630*/  USHF.R.U32.HI UR8, URZ, UR9, UR8 ;  /* 0x00000009ff087299 */ /* 0x000fc60008011608 */
[----:B------:R-:W-:Y:S01]  /*1640*/  @!UP0 UMOV UR7, UR13 ;  /* 0x0000000d00078c82 */ /* 0x000fe20008000000 */
[----:B------:R-:W-:Y:S02]  /*1650*/  UIMAD UR20, UR14, UR10, UR20 ;  /* 0x0000000a0e1472a4 */ /* 0x000fe4000f8e0214 */
[----:B------:R-:W-:Y:S02]  /*1660*/  USEL UR8, UR4, UR8, !UP2 ;  /* 0x0000000804087287 */ /* 0x000fe4000d000000 */
[----:B------:R-:W-:Y:S02]  /*1670*/  @!UP0 USHF.R.U32.HI UR7, URZ, UR9, UR7 ;  /* 0x00000009ff078299 */ /* 0x000fe40008011607 */
[----:B------:R-:W-:Y:S02]  /*1680*/  UIADD3 UR9, UPT, UPT, -UR8, URZ, URZ ;  /* 0x000000ff08097290 */ /* 0x000fe4000fffe1ff */
[----:B------:R-:W-:Y:S02]  /*1690*/  @!UP0 USEL UR7, UR5, UR7, !UP2 ;  /* 0x0000000705078287 */ /* 0x000fe4000d000000 */
[----:B------:R-:W-:-:S02]  /*16a0*/  UIMAD UR9, UR21, UR9, UR4 ;  /* 0x00000009150972a4 */ /* 0x000fc4000f8e0204 */
[----:B------:R-:W-:Y:S02]  /*16b0*/  @!UP0 UIADD3 UR8, UPT, UPT, UR8, -UR7, URZ ;  /* 0x8000000708088290 */ /* 0x000fe4000fffe0ff */
[----:B------:R-:W-:Y:S02]  /*16c0*/  @!UP0 UIMAD UR6, UR9, UR6, UR7 ;  /* 0x00000006090682a4 */ /* 0x000fe4000f8e0207 */
[----:B------:R-:W-:Y:S02]  /*16d0*/  @!UP0 UIMAD UR4, UR8, UR21, UR5 ;  /* 0x00000015080482a4 */ /* 0x000fe4000f8e0205 */
[----:B------:R-:W-:Y:S02]  /*16e0*/  UIMAD UR16, UR27, UR11, UR16 ;  /* 0x0000000b1b1072a4 */ /* 0x000fe4000f8e0210 */
[----:B------:R-:W-:Y:S01]  /*16f0*/  UIMAD UR20, UR4, UR14, UR20 ;  /* 0x0000000e041472a4 */ /* 0x000fe2000f8e0214 */
[----:B------:R-:W-:Y:S02]  /*1700*/  @!UP0 UMOV UR5, UR6 ;  /* 0x0000000600058c82 */ /* 0x000fe40008000000 */
[----:B------:R-:W-:-:S12]  /*1710*/  UIMAD UR16, UR5, UR27, UR16 ;  /* 0x0000001b051072a4 */ /* 0x000fd8000f8e0210 */
.L_x_19:
[----:B------:R-:W-:Y:S02]  /*1720*/  UISETP.NE.AND UP1, UPT, UR28, 0x1, UPT ;  /* 0x000000011c00788c */ /* 0x000fe4000bf25270 */
[----:B------:R-:W-:Y:S02]  /*1730*/  UISETP.NE.AND UP0, UPT, UR17, 0x2, UPT ;  /* 0x000000021100788c */ /* 0x000fe4000bf05270 */
[----:B------:R-:W-:-:S05]  /*1740*/  ULOP3.LUT UR21, UR26, 0xe00, URZ, 0xc0, !UPT ;  /* 0x00000e001a157892 */ /* 0x000fca000f8ec0ff */
[----:B------:R-:W-:Y:S07]  /*1750*/  BRA.U UP1, `(.L_x_20) ;  /* 0x0000000101447547 */ /* 0x000fee000b800000 */
[----:B------:R-:W1:Y:S01]  /*1760*/  LDCU.128 UR8, c[0x0][0xb10] ;  /* 0x00016200ff0877ac */ /* 0x000e620008000c00 */
[----:B------:R-:W2:Y:S01]  /*1770*/  LDCU UR12, c[0x0][0xb0c] ;  /* 0x00016180ff0c77ac */ /* 0x000ea20008000800 */
[----:B------:R-:W3:Y:S01]  /*1780*/  LDCU UR13, c[0x0][0xb20] ;  /* 0x00016400ff0d77ac */ /* 0x000ee20008000800 */
[----:B-1----:R-:W-:Y:S02]  /*1790*/  UIMAD.WIDE.U32 UR6, UR16, UR8, URZ ;  /* 0x00000008100672a5 */ /* 0x002fe4000f8e00ff */
[----:B------:R-:W-:Y:S02]  /*17a0*/  UIMAD.WIDE.U32 UR4, UR20, UR11, URZ ;  /* 0x0000000b140472a5 */ /* 0x000fe4000f8e00ff */
[----:B--2---:R-:W-:Y:S02]  /*17b0*/  UISETP.NE.AND UP2, UPT, UR12, 0x1, UPT ;  /* 0x000000010c00788c */ /* 0x004fe4000bf45270 */
[----:B------:R-:W-:Y:S01]  /*17c0*/  UISETP.NE.AND UP1, UPT, UR10, 0x1, UPT ;  /* 0x000000010a00788c */ /* 0x000fe2000bf25270 */
[----:B------:R-:W-:-:S02]  /*17d0*/  UMOV UR6, UR7 ;  /* 0x0000000700067c82 */ /* 0x000fc40008000000 */
[----:B------:R-:W-:Y:S01]  /*17e0*/  UMOV UR4, UR5 ;  /* 0x0000000500047c82 */ /* 0x000fe20008000000 */
[----:B------:R-:W-:Y:S02]  /*17f0*/  USHF.R.U32.HI UR6, URZ, UR9, UR6 ;  /* 0x00000009ff067299 */ /* 0x000fe40008011606 */
[----:B---3--:R-:W-:Y:S02]  /*1800*/  USHF.R.U32.HI UR4, URZ, UR13, UR4 ;  /* 0x0000000dff047299 */ /* 0x008fe40008011604 */
[----:B------:R-:W-:Y:S02]  /*1810*/  USEL UR5, UR16, UR6, !UP2 ;  /* 0x0000000610057287 */ /* 0x000fe4000d000000 */
[----:B------:R-:W-:-:S04]  /*1820*/  USEL UR4, UR20, UR4, !UP1 ;  /* 0x0000000414047287 */ /* 0x000fc8000c800000 */
[----:B------:R-:W-:Y:S02]  /*1830*/  UIADD3 UR6, UPT, UPT, UR5, -UR4, URZ ;  /* 0x8000000405067290 */ /* 0x000fe4000fffe0ff */
[----:B------:R-:W-:Y:S02]  /*1840*/  UIADD3 UR4, UPT, UPT, -UR5, UR4, URZ ;  /* 0x0000000405047290 */ /* 0x000fe4000fffe1ff */
[----:B------:R-:W-:Y:S02]  /*1850*/  UIMAD UR20, UR6, UR10, UR20 ;  /* 0x0000000a061472a4 */ /* 0x000fe4000f8e0214 */
[----:B------:R-:W-:-:S12]  /*1860*/  UIMAD UR16, UR4, UR12, UR16 ;  /* 0x0000000c041072a4 */ /* 0x000fd8000f8e0210 */
.L_x_20:
[----:B------:R-:W-:Y:S05]  /*1870*/  BRA.U !UP5, `(.L_x_21) ;  /* 0x000000010d0c7547 */ /* 0x000fea000b800000 */
[----:B------:R-:W-:Y:S01]  /*1880*/  UCGABAR_WAIT ;  /* 0x0000000000007dc7 */ /* 0x000fe20008000000 */
[----:B------:R-:W-:Y:S01]  /*1890*/  CCTL.IVALL ;  /* 0x00000000ff00798f */ /* 0x000fe20002000000 */
[----:B------:R-:W-:Y:S05]  /*18a0*/  BRA `(.L_x_22) ;  /* 0x0000000000047947 */ /* 0x000fea0003800000 */
.L_x_21:
[----:B------:R-:W-:Y:S06]  /*18b0*/  BAR.SYNC.DEFER_BLOCKING 0x0 ;  /* 0x0000000000007b1d */ /* 0x000fec0000010000 */
.L_x_22:
[----:B------:R-:W-:Y:S05]  /*18c0*/  BRA.U UP0, `(.L_x_23) ;  /* 0x0000001500e07547 */ /* 0x000fea000b800000 */
[----:B------:R-:W1:Y:S01]  /*18d0*/  LDCU UR6, c[0x0][0x38c] ;  /* 0x00007180ff0677ac */ /* 0x000e620008000800 */
[----:B------:R-:W-:Y:S01]  /*18e0*/  PLOP3.LUT P1, PT, PT, PT, UP3, 0x80, 0x8 ;  /* 0x000000000008781c */ /* 0x000fe20003f2f038 */
[----:B------:R-:W-:Y:S01]  /*18f0*/  IMAD.MOV.U32 R12, RZ, RZ, 0x1 ;  /* 0x00000001ff0c7424 */ /* 0x000fe200078e00ff */
[----:B------:R-:W-:Y:S01]  /*1900*/  ISETP.EQ.OR P2, PT, R0, RZ, P3 ;  /* 0x000000ff0000720c */ /* 0x000fe20001f42670 */
[----:B------:R-:W-:Y:S01]  /*1910*/  UISETP.NE.AND UP1, UPT, UR17, URZ, UPT ;  /* 0x000000ff1100728c */ /* 0x000fe2000bf25270 */
[----:B------:R-:W-:Y:S02]  /*1920*/  PLOP3.LUT P1, PT, P1, PT, PT, 0x8, 0x80 ;  /* 0x000000000080781c */ /* 0x000fe40000f2e170 */
[----:B------:R-:W-:Y:S01]  /*1930*/  CS2R R10, SRZ ;  /* 0x00000000000a7805 */ /* 0x000fe2000001ff00 */
[----:B------:R-:W-:Y:S01]  /*1940*/  IMAD.MOV.U32 R9, RZ, RZ, RZ ;  /* 0x000000ffff097224 */ /* 0x000fe200078e00ff */
[----:B------:R-:W2:Y:S01]  /*1950*/  LDCU UR39, c[0x0][0x370] ;  /* 0x00006e00ff2777ac */ /* 0x000ea20008000800 */
[----:B------:R-:W-:Y:S01]  /*1960*/  IMAD.MOV.U32 R8, RZ, RZ, 0x1 ;  /* 0x00000001ff087424 */ /* 0x000fe200078e00ff */
[----:B------:R-:W-:Y:S01]  /*1970*/  USEL UR25, UR43, 0x2, UP1 ;  /* 0x000000022b197887 */ /* 0x000fe20008800000 */
[----:B------:R-:W3:Y:S01]  /*1980*/  LDCU.64 UR28, c[0x0][0x348] ;  /* 0x00006900ff1c77ac */ /* 0x000ee20008000a00 */
[----:B-1----:R-:W-:-:S02]  /*1990*/  UIADD3 UR5, UPT, UPT, UR6, 0x1f, URZ ;  /* 0x0000001f06057890 */ /* 0x002fc4000fffe0ff */
[----:B------:R-:W-:Y:S02]  /*19a0*/  USHF.R.U32.HI UR44, URZ, 0x5, UR21 ;  /* 0x00000005ff2c7899 */ /* 0x000fe40008011615 */
[----:B------:R-:W-:Y:S02]  /*19b0*/  USHF.R.S32.HI UR4, URZ, 0x1f, UR5 ;  /* 0x0000001fff047899 */ /* 0x000fe40008011405 */
[----:B------:R-:W-:Y:S02]  /*19c0*/  UIADD3 UR45, UPT, UPT, UR6, 0x3e, URZ ;  /* 0x0000003e062d7890 */ /* 0x000fe4000fffe0ff */
[----:B------:R-:W-:Y:S01]  /*19d0*/  ULEA.HI UR4, UR4, UR5, URZ, 0x5 ;  /* 0x0000000504047291 */ /* 0x000fe2000f8f28ff */
[----:B------:R-:W1:Y:S03]  /*19e0*/  LDCU UR38, c[0x0][0x374] ;  /* 0x00006e80ff2677ac */ /* 0x000e660008000800 */
[----:B------:R-:W-:-:S02]  /*19f0*/  USHF.R.S32.HI UR41, URZ, 0x5, UR4 ;  /* 0x00000005ff297899 */ /* 0x000fc40008011404 */
[----:B------:R-:W-:Y:S02]  /*1a00*/  UIADD3 UR4, UPT, UPT, UR6, -0x1, URZ ;  /* 0xffffffff06047890 */ /* 0x000fe4000fffe0ff */
[----:B------:R-:W-:Y:S02]  /*1a10*/  UISETP.LT.U32.AND UP0, UPT, UR41, 0xc, UPT ;  /* 0x0000000c2900788c */ /* 0x000fe4000bf01070 */
[----:B------:R-:W-:Y:S02]  /*1a20*/  UISETP.GE.U32.AND UP2, UPT, UR4, -0x3f, UPT ;  /* 0xffffffc10400788c */ /* 0x000fe4000bf46070 */
[----:B------:R-:W-:Y:S01]  /*1a30*/  USEL UR40, UR41, 0xc, UP0 ;  /* 0x0000000c29287887 */ /* 0x000fe20008000000 */
[----:B------:R-:W-:-:S03]  /*1a40*/  UMOV UR5, URZ ;  /* 0x000000ff00057c82 */ /* 0x000fc60008000000 */
[----:B------:R-:W-:Y:S02]  /*1a50*/  UIADD3 UR24, UPT, UPT, UR40, -0x1, URZ ;  /* 0xffffffff28187890 */ /* 0x000fe4000fffe0ff */
[----:B------:R-:W-:-:S03]  /*1a60*/  UIADD3 UR43, UPT, UPT, UR41, -UR40, URZ ;  /* 0x80000028292b7290 */ /* 0x000fc6000fffe0ff */
[----:B------:R-:W-:-:S04]  /*1a70*/  @UP2 UIADD3 UR24, UPT, UPT, UR40, URZ, URZ ;  /* 0x000000ff28182290 */ /* 0x000fc8000fffe0ff */
[----:B-123--:R-:W-:-:S12]  /*1a80*/  UIADD3 UR24, UPT, UPT, UR24, 0x1, URZ ;  /* 0x0000000118187890 */ /* 0x00efd8000fffe0ff */
.L_x_43:
[----:B------:R-:W-:Y:S01]  /*1a90*/  UISETP.NE.AND UP0, UPT, UR47, URZ, UPT ;  /* 0x000000ff2f00728c */ /* 0x000fe2000bf05270 */
[----:B-1----:R-:W1:Y:S08]  /*1aa0*/  S2UR UR47, SR_CgaCtaId ;  /* 0x00000000002f79c3 */ /* 0x002e700000008800 */
[----:B------:R-:W-:Y:S05]  /*1ab0*/  BRA.U UP0, `(.L_x_24) ;  /* 0x0000000100347547 */ /* 0x000fea000b800000 */
[----:B------:R-:W2:Y:S01]  /*1ac0*/  S2R R0, SR_CgaCtaId ;  /* 0x0000000000007919 */ /* 0x000ea20000008800 */
[----:B------:R-:W-:Y:S02]  /*1ad0*/  MOV R3, 0x400 ;  /* 0x0000040000037802 */ /* 0x000fe40000000f00 */
[----:B------:R-:W-:Y:S02]  /*1ae0*/  SHF.L.U32 R2, R8, 0x1f, RZ ;  /* 0x0000001f08027819 */ /* 0x000fe400000006ff */
[----:B--2---:R-:W-:-:S05]  /*1af0*/  LEA R0, R0, R3, 0x18 ;  /* 0x0000000300007211 */ /* 0x004fca00078ec0ff */
[----:B------:R-:W-:-:S04]  /*1b00*/  IMAD R3, R9, 0x8, R0 ;  /* 0x0000000809037824 */ /* 0x000fc800078e0200 */
[----:B------:R-:W2:Y:S02]  /*1b10*/  SYNCS.PHASECHK.TRANS64.TRYWAIT P0, [R3+URZ+0x180], R2 ;  /* 0x00018002030075a7 */ /* 0x000ea400080011ff */
[----:B--2---:R-:W-:Y:S05]  /*1b20*/  @!P0 BRA `(.L_x_25) ;  /* 0x0000007c00b48947 */ /* 0x004fea0003800000 */
.L_x_147:
[----:B------:R-:W-:Y:S01]  /*1b30*/  VIADD R9, R9, 0x1 ;  /* 0x0000000109097836 */ /* 0x000fe20000000000 */
[----:B------:R2:W-:Y:S04]  /*1b40*/  SYNCS.ARRIVE.TRANS64.A1T0 RZ, [R3+URZ+0x170], RZ ;  /* 0x000170ff03ff79a7 */ /* 0x0005e800081000ff */
[----:B------:R-:W-:-:S04]  /*1b50*/  ISETP.NE.AND P0, PT, R9, 0x2, PT ;  /* 0x000000020900780c */ /* 0x000fc80003f05270 */
[----:B------:R-:W-:Y:S02]  /*1b60*/  SEL R9, R9, RZ, P0 ;  /* 0x000000ff09097207 */ /* 0x000fe40000000000 */
[----:B--2---:R-:W-:-:S04]  /*1b70*/  SEL R3, RZ, 0x1, P0 ;  /* 0x00000001ff037807 */ /* 0x004fc80000000000 */
[----:B------:R-:W-:-:S07]  /*1b80*/  LOP3.LUT R8, R8, R3, RZ, 0x3c, !PT ;  /* 0x0000000308087212 */ /* 0x000fce00078e3cff */
.L_x_24:
[----:B------:R-:W-:Y:S01]  /*1b90*/  UMOV UR6, 0x400 ;  /* 0x0000040000067882 */ /* 0x000fe20000000000 */
[----:B------:R-:W-:Y:S01]  /*1ba0*/  SHF.L.U32 R0, R12, 0x1f, RZ ;  /* 0x0000001f0c007819 */ /* 0x000fe200000006ff */
[----:B-1----:R-:W-:Y:S02]  /*1bb0*/  ULEA UR6, UR47, UR6, 0x18 ;  /* 0x000000062f067291 */ /* 0x002fe4000f8ec0ff */
[----:B------:R-:W-:Y:S02]  /*1bc0*/  UISETP.GE.U32.AND UP0, UPT, UR45, 0x3f, UPT ;  /* 0x0000003f2d00788c */ /* 0x000fe4000bf06070 */
[----:B------:R-:W-:Y:S02]  /*1bd0*/  ULEA UR4, UR5, UR6, 0x3 ;  /* 0x0000000605047291 */ /* 0x000fe4000f8e18ff */
[----:B------:R-:W-:Y:S02]  /*1be0*/  USHF.L.U32 UR11, UR20, 0x7, URZ ;  /* 0x00000007140b7899 */ /* 0x000fe400080006ff */
[----:B------:R-:W-:Y:S01]  /*1bf0*/  ULEA UR35, UR16, UR44, 0x7 ;  /* 0x0000002c10237291 */ /* 0x000fe2000f8e38ff */
[----:B------:R-:W-:-:S04]  /*1c00*/  UMOV UR13, URZ ;  /* 0x000000ff000d7c82 */ /* 0x000fc80008000000 */
[----:B------:R1:W2:Y:S01]  /*1c10*/  SYNCS.PHASECHK.TRANS64.TRYWAIT P0, [UR4+0x60], R0 ;  /* 0x00006000ff0075a7 */ /* 0x0002a20008001104 */
[----:B------:R-:W-:Y:S06]  /*1c20*/  BRA.U !UP0, `(.L_x_26) ;  /* 0x0000000108bc7547 */ /* 0x000fec000b800000 */
[----:B------:R-:W-:Y:S01]  /*1c30*/  UMOV UR7, URZ ;  /* 0x000000ff00077c82 */ /* 0x000fe20008000000 */
[----:B------:R-:W-:-:S05]  /*1c40*/  UMOV UR4, UR5 ;  /* 0x0000000500047c82 */ /* 0x000fca0008000000 */
.L_x_32:
[----:B------:R-:W-:Y:S01]  /*1c50*/  ULEA UR33, UR4, UR6, 0x3 ;  /* 0x0000000604217291 */ /* 0x000fe2000f8e18ff */
[----:B--2---:R-:W-:Y:S01]  /*1c60*/  @!P3 MOV R2, 0x4000 ;  /* 0x000040000002b802 */ /* 0x004fe20000000f00 */
[----:B--2-4-:R-:W-:Y:S10]  /*1c70*/  @P0 BRA `(.L_x_27) ;  /* 0x00000000000c0947 */ /* 0x014ff40003800000 */
[----:B------:R-:W-:-:S04]  /*1c80*/  SHF.L.U32 R3, R12, 0x1f, RZ ;  /* 0x0000001f0c037819 */ /* 0x000fc800000006ff */
[----:B------:R-:W2:Y:S02]  /*1c90*/  SYNCS.PHASECHK.TRANS64.TRYWAIT P0, [UR33+0x60], R3 ;  /* 0x00006003ff0075a7 */ /* 0x000ea40008001121 */
[----:B--2---:R-:W-:Y:S05]  /*1ca0*/  @!P0 BRA `(.L_x_28) ;  /* 0x0000007c00688947 */ /* 0x004fea0003800000 */
.L_x_27:
[----:B------:R2:W-:Y:S01]  /*1cb0*/  @!P3 SYNCS.ARRIVE.TRANS64 RZ, [UR33], R2 ;  /* 0x00000002ffffb9a7 */ /* 0x0005e20008000021 */
[----:B------:R-:W-:-:S04]  /*1cc0*/  ULOP3.LUT UR5, UR25, 0x2, URZ, 0xfc, !UPT ;  /* 0x0000000219057892 */ /* 0x000fc8000f8efcff */
[----:B------:R-:W-:-:S09]  /*1cd0*/  UISETP.NE.AND UP0, UPT, UR5, 0x2, UPT ;  /* 0x000000020500788c */ /* 0x000fd2000bf05270 */
[----:B------:R-:W-:Y:S05]  /*1ce0*/  BRA.U UP0, `(.L_x_29) ;  /* 0x0000000100047547 */ /* 0x000fea000b800000 */
[----:B------:R-:W-:Y:S05]  /*1cf0*/  BPT.TRAP 0x1 ;  /* 0x000000040000795c */ /* 0x000fea0000300000 */
.L_x_29:
[----:B------:R-:W-:Y:S04]  /*1d00*/  BSSY.RECONVERGENT B0, `(.L_x_30) ;  /* 0x0000003000007945 */ /* 0x000fe80003800200 */
[----:B------:R-:W-:Y:S05]  /*1d10*/  @P2 BRA `(.L_x_31) ;  /* 0x0000000000042947 */ /* 0x000fea0003800000 */
[----:B------:R-:W-:Y:S05]  /*1d20*/  BPT.TRAP 0x1 ;  /* 0x000000040000795c */ /* 0x000fea0000300000 */
.L_x_31:
[----:B------:R-:W-:Y:S05]  /*1d30*/  BSYNC.RECONVERGENT B0 ;  /* 0x0000000000007941 */ /* 0x000fea0003800200 */
.L_x_30:
[----:B------:R-:W-:Y:S02]  /*1d40*/  UIADD3 UR5, UPT, UPT, UR4, 0x1, URZ ;  /* 0x0000000104057890 */ /* 0x000fe4000fffe0ff */
[----:B------:R-:W-:Y:S02]  /*1d50*/  UIADD3 UR16, UP1, UPT, UR28, 0x80, URZ ;  /* 0x000000801c107890 */ /* 0x000fe4000ff3e0ff */
[----:B------:R-:W-:Y:S02]  /*1d60*/  UISETP.NE.AND UP0, UPT, UR5, 0xc, UPT ;  /* 0x0000000c0500788c */ /* 0x000fe4000bf05270 */
[----:B------:R-:W-:Y:S02]  /*1d70*/  USHF.L.U32 UR34, UR7, 0x5, URZ ;  /* 0x0000000507227899 */ /* 0x000fe400080006ff */
[----:B------:R-:W-:Y:S02]  /*1d80*/  USEL UR9, URZ, 0x1, UP0 ;  /* 0x00000001ff097887 */ /* 0x000fe40008000000 */
[----:B------:R-:W-:-:S02]  /*1d90*/  USEL UR5, UR5, URZ, UP0 ;  /* 0x000000ff05057287 */ /* 0x000fc40008000000 */
[----:B------:R-:W-:Y:S02]  /*1da0*/  UIADD3 UR14, UP0, UPT, UR28, 0x180, URZ ;  /* 0x000001801c0e7890 */ /* 0x000fe4000ff1e0ff */
[----:B------:R-:W-:Y:S01]  /*1db0*/  ULEA UR8, UR5, UR6, 0x3 ;  /* 0x0000000605087291 */ /* 0x000fe2000f8e18ff */
[----:B------:R-:W-:Y:S01]  /*1dc0*/  LOP3.LUT R12, R12, UR9, RZ, 0x3c, !PT ;  /* 0x000000090c0c7c12 */ /* 0x000fe2000f8e3cff */
[----:B------:R-:W-:Y:S02]  /*1dd0*/  UIADD3.X UR17, UPT, UPT, URZ, UR29, URZ, UP1, !UPT ;  /* 0x0000001dff117290 */ /* 0x000fe40008ffe4ff */
[----:B------:R-:W-:Y:S01]  /*1de0*/  UIADD3.X UR15, UPT, UPT, URZ, UR29, URZ, UP0, !UPT ;  /* 0x0000001dff0f7290 */ /* 0x000fe200087fe4ff */
[----:B-1----:R-:W-:Y:S01]  /*1df0*/  SHF.L.U32 R0, R12, 0x1f, RZ ;  /* 0x0000001f0c007819 */ /* 0x002fe200000006ff */
[----:B------:R-:W-:Y:S01]  /*1e00*/  UMOV UR18, 0x0 ;  /* 0x0000000000127882 */ /* 0x000fe20000000000 */
[----:B------:R-:W-:Y:S01]  /*1e10*/  UMOV UR19, 0x10000000 ;  /* 0x1000000000137882 */ /* 0x000fe20000000000 */
[----:B------:R-:W-:Y:S01]  /*1e20*/  UMOV UR12, UR36 ;  /* 0x00000024000c7c82 */ /* 0x000fe20008000000 */
[----:B------:R3:W4:Y:S01]  /*1e30*/  SYNCS.PHASECHK.TRANS64.TRYWAIT P0, [UR8+0x60], R0 ;  /* 0x00006000ff0075a7 */ /* 0x0007220008001108 */
[----:B------:R-:W-:Y:S01]  /*1e40*/  USHF.L.U32 UR8, UR4, 0xd, URZ ;  /* 0x0000000d04087899 */ /* 0x000fe200080006ff */
[----:B------:R-:W-:-:S02]  /*1e50*/  UMOV UR9, UR33 ;  /* 0x0000002100097c82 */ /* 0x000fc40008000000 */
[----:B------:R-:W-:Y:S01]  /*1e60*/  UMOV UR4, 0xff0000 ;  /* 0x00ff000000047882 */ /* 0x000fe20000000000 */
[----:B------:R-:W-:Y:S02]  /*1e70*/  ULEA UR32, UR21, UR8, 0x1 ;  /* 0x0000000815207291 */ /* 0x000fe4000f8e08ff */
[----:B------:R-:W-:Y:S02]  /*1e80*/  UIADD3 UR8, UPT, UPT, UR6, 0x20400, UR8 ;  /* 0x0002040006087890 */ /* 0x000fe4000fffe008 */
[----:B------:R-:W-:Y:S01]  /*1e90*/  UIADD3 UR32, UPT, UPT, UR6, 0x8400, UR32 ;  /* 0x0000840006207890 */ /* 0x000fe2000fffe020 */
[----:B------:R-:W-:Y:S01]  /*1ea0*/  UMOV UR10, UR34 ;  /* 0x00000022000a7c82 */ /* 0x000fe20008000000 */
[----:B------:R-:W-:Y:S01]  /*1eb0*/  UIADD3 UR7, UPT, UPT, UR7, 0x1, URZ ;  /* 0x0000000107077890 */ /* 0x000fe2000fffe0ff */
[----:B------:R-:W-:-:S03]  /*1ec0*/  UMOV UR13, UR24 ;  /* 0x00000018000d7c82 */ /* 0x000fc60008000000 */
[----:B------:R-:W-:-:S03]  /*1ed0*/  UISETP.NE.AND UP0, UPT, UR7, UR24, UPT ;  /* 0x000000180700728c */ /* 0x000fc6000bf05270 */
[----:B------:R1:W-:Y:S01]  /*1ee0*/  UTMALDG.3D.MULTICAST [UR32], [UR16], UR4, desc[UR18] ;  /* 0x00001220100073b4 */ /* 0x0003e20008011804 */
[----:B------:R3:W-:Y:S01]  /*1ef0*/  UTMALDG.3D [UR8], [UR14], desc[UR18] ;  /* 0x000012080e0075b4 */ /* 0x0007e20008011000 */
[----:B-1----:R-:W-:-:S04]  /*1f00*/  UMOV UR4, UR5 ;  /* 0x0000000500047c82 */ /* 0x002fc80008000000 */
[----:B---3--:R-:W-:Y:S05]  /*1f10*/  BRA.U UP0, `(.L_x_32) ;  /* 0xfffffffd004c7547 */ /* 0x008fea000b83ffff */
.L_x_26:
[----:B------:R-:W-:Y:S01]  /*1f20*/  ULEA UR4, UR5, UR6, 0x3 ;  /* 0x0000000605047291 */ /* 0x000fe2000f8e18ff */
[----:B-1----:R-:W-:Y:S01]  /*1f30*/  SHF.L.U32 R0, R12, 0x1f, RZ ;  /* 0x0000001f0c007819 */ /* 0x002fe200000006ff */
[----:B------:R-:W-:Y:S01]  /*1f40*/  @!P1 SYNCS.ARRIVE.TRANS64.A1T0 RZ, [UR6+0x108], RZ ;  /* 0x000108ffffff99a7 */ /* 0x000fe20008100006 */
[----:B------:R-:W-:-:S06]  /*1f50*/  UISETP.GT.AND UP0, UPT, UR41, UR40, UPT ;  /* 0x000000282900728c */ /* 0x000fcc000bf04270 */
[----:B--2-4-:R1:W2:Y:S03]  /*1f60*/  SYNCS.PHASECHK.TRANS64.TRYWAIT P0, [UR4+0x60], R0 ;  /* 0x00006000ff0075a7 */ /* 0x0142a60008001104 */
[----:B------:R-:W-:Y:S05]  /*1f70*/  BRA.U !UP0, `(.L_x_33) ;  /* 0x0000000108c07547 */ /* 0x000fea000b800000 */
[----:B------:R-:W-:Y:S01]  /*1f80*/  UIADD3 UR26, UPT, UPT, UR43, UR13, URZ ;  /* 0x0000000d2b1a7290 */ /* 0x000fe2000fffe0ff */
[----:B------:R-:W-:-:S11]  /*1f90*/  UMOV UR4, UR5 ;  /* 0x0000000500047c82 */ /* 0x000fd60008000000 */
.L_x_39:
[----:B------:R-:W-:Y:S01]  /*1fa0*/  ULEA UR17, UR4, UR6, 0x3 ;  /* 0x0000000604117291 */ /* 0x000fe2000f8e18ff */
[----:B--2---:R-:W-:Y:S01]  /*1fb0*/  @!P3 MOV R2, 0x4000 ;  /* 0x000040000002b802 */ /* 0x004fe20000000f00 */
[----:B--2-4-:R-:W-:Y:S10]  /*1fc0*/  @P0 BRA `(.L_x_34) ;  /* 0x00000000000c0947 */ /* 0x014ff40003800000 */
[----:B------:R-:W-:-:S04]  /*1fd0*/  SHF.L.U32 R3, R12, 0x1f, RZ ;  /* 0x0000001f0c037819 */ /* 0x000fc800000006ff */
[----:B------:R-:W2:Y:S02]  /*1fe0*/  SYNCS.PHASECHK.TRANS64.TRYWAIT P0, [UR17+0x60], R3 ;  /* 0x00006003ff0075a7 */ /* 0x000ea40008001111 */
[----:B--2---:R-:W-:Y:S05]  /*1ff0*/  @!P0 BRA `(.L_x_35) ;  /* 0x0000007800ac8947 */ /* 0x004fea0003800000 */
.L_x_34:
[----:B------:R2:W-:Y:S01]  /*2000*/  @!P3 SYNCS.ARRIVE.TRANS64 RZ, [UR17], R2 ;  /* 0x00000002ffffb9a7 */ /* 0x0005e20008000011 */
[----:B------:R-:W-:-:S04]  /*2010*/  ULOP3.LUT UR5, UR25, 0x2, URZ, 0xfc, !UPT ;  /* 0x0000000219057892 */ /* 0x000fc8000f8efcff */
[----:B------:R-:W-:-:S09]  /*2020*/  UISETP.NE.AND UP0, UPT, UR5, 0x2, UPT ;  /* 0x000000020500788c */ /* 0x000fd2000bf05270 */
[----:B------:R-:W-:Y:S05]  /*2030*/  BRA.U UP0, `(.L_x_36) ;  /* 0x0000000100047547 */ /* 0x000fea000b800000 */
[----:B------:R-:W-:Y:S05]  /*2040*/  BPT.TRAP 0x1 ;  /* 0x000000040000795c */ /* 0x000fea0000300000 */
.L_x_36:
[----:B------:R-:W-:Y:S04]  /*2050*/  BSSY.RECONVERGENT B0, `(.L_x_37) ;  /* 0x0000003000007945 */ /* 0x000fe80003800200 */
[----:B------:R-:W-:Y:S05]  /*2060*/  @P2 BRA `(.L_x_38) ;  /* 0x0000000000042947 */ /* 0x000fea0003800000 */
[----:B------:R-:W-:Y:S05]  /*2070*/  BPT.TRAP 0x1 ;  /* 0x000000040000795c */ /* 0x000fea0000300000 */
.L_x_38:
[----:B------:R-:W-:Y:S05]  /*2080*/  BSYNC.RECONVERGENT B0 ;  /* 0x0000000000007941 */ /* 0x000fea0003800200 */
.L_x_37:
[----:B------:R-:W-:Y:S02]  /*2090*/  UIADD3 UR5, UPT, UPT, UR4, 0x1, URZ ;  /* 0x0000000104057890 */ /* 0x000fe4000fffe0ff */
[----:B------:R-:W-:Y:S02]  /*20a0*/  UIADD3 UR14, UP1, UPT, UR28, 0x80, URZ ;  /* 0x000000801c0e7890 */ /* 0x000fe4000ff3e0ff */
[----:B------:R-:W-:Y:S02]  /*20b0*/  UISETP.NE.AND UP0, UPT, UR5, 0xc, UPT ;  /* 0x0000000c0500788c */ /* 0x000fe4000bf05270 */
[----:B------:R-:W-:Y:S02]  /*20c0*/  USHF.L.U32 UR18, UR13, 0x5, URZ ;  /* 0x000000050d127899 */ /* 0x000fe400080006ff */
[----:B------:R-:W-:Y:S02]  /*20d0*/  USEL UR8, URZ, 0x1, UP0 ;  /* 0x00000001ff087887 */ /* 0x000fe40008000000 */
[----:B------:R-:W-:-:S02]  /*20e0*/  USEL UR5, UR5, URZ, UP0 ;  /* 0x000000ff05057287 */ /* 0x000fc40008000000 */
[----:B------:R-:W-:Y:S02]  /*20f0*/  UIADD3 UR22, UP0, UPT, UR28, 0x180, URZ ;  /* 0x000001801c167890 */ /* 0x000fe4000ff1e0ff */
[----:B------:R-:W-:Y:S01]  /*2100*/  LOP3.LUT R12, R12, UR8, RZ, 0x3c, !PT ;  /* 0x000000080c0c7c12 */ /* 0x000fe2000f8e3cff */
[----:B------:R-:W-:Y:S02]  /*2110*/  USHF.L.U32 UR8, UR4, 0xd, URZ ;  /* 0x0000000d04087899 */ /* 0x000fe400080006ff */
[----:B------:R-:W-:Y:S01]  /*2120*/  ULEA UR7, UR5, UR6, 0x3 ;  /* 0x0000000605077291 */ /* 0x000fe2000f8e18ff */
[----:B-1----:R-:W-:Y:S01]  /*2130*/  SHF.L.U32 R0, R12, 0x1f, RZ ;  /* 0x0000001f0c007819 */ /* 0x002fe200000006ff */
[----:B------:R-:W-:Y:S02]  /*2140*/  ULEA UR16, UR21, UR8, 0x1 ;  /* 0x0000000815107291 */ /* 0x000fe4000f8e08ff */
[----:B------:R-:W-:Y:S02]  /*2150*/  UIADD3.X UR15, UPT, UPT, URZ, UR29, URZ, UP1, !UPT ;  /* 0x0000001dff0f7290 */ /* 0x000fe40008ffe4ff */
[----:B------:R-:W-:-:S02]  /*2160*/  UIADD3 UR16, UPT, UPT, UR6, 0x8400, UR16 ;  /* 0x0000840006107890 */ /* 0x000fc4000fffe010 */
[----:B------:R-:W-:Y:S01]  /*2170*/  UIADD3 UR8, UPT, UPT, UR6, 0x20400, UR8 ;  /* 0x0002040006087890 */ /* 0x000fe2000fffe008 */
[----:B------:R3:W4:Y:S01]  /*2180*/  SYNCS.PHASECHK.TRANS64.TRYWAIT P0, [UR7+0x60], R0 ;  /* 0x00006000ff0075a7 */ /* 0x0007220008001107 */
[----:B------:R-:W-:Y:S01]  /*2190*/  UIADD3.X UR23, UPT, UPT, URZ, UR29, URZ, UP0, !UPT ;  /* 0x0000001dff177290 */ /* 0x000fe200087fe4ff */
[----:B------:R-:W-:Y:S01]  /*21a0*/  UMOV UR4, 0xff0000 ;  /* 0x00ff000000047882 */ /* 0x000fe20000000000 */
[----:B------:R-:W-:Y:S01]  /*21b0*/  UMOV UR30, 0x0 ;  /* 0x00000000001e7882 */ /* 0x000fe20000000000 */
[----:B------:R-:W-:Y:S01]  /*21c0*/  UMOV UR31, 0x10000000 ;  /* 0x10000000001f7882 */ /* 0x000fe20000000000 */
[----:B------:R-:W-:Y:S01]  /*21d0*/  UMOV UR19, UR35 ;  /* 0x0000002300137c82 */ /* 0x000fe20008000000 */
[----:B------:R-:W-:Y:S01]  /*21e0*/  UMOV UR20, UR36 ;  /* 0x0000002400147c82 */ /* 0x000fe20008000000 */
[----:B------:R-:W-:Y:S01]  /*21f0*/  UMOV UR12, UR36 ;  /* 0x00000024000c7c82 */ /* 0x000fe20008000000 */
[----:B------:R-:W-:Y:S01]  /*2200*/  UMOV UR9, UR17 ;  /* 0x0000001100097c82 */ /* 0x000fe20008000000 */
[----:B------:R-:W-:Y:S01]  /*2210*/  UMOV UR10, UR18 ;  /* 0x00000012000a7c82 */ /* 0x000fe20008000000 */
[----:B------:R1:W-:Y:S01]  /*2220*/  UTMALDG.3D.MULTICAST [UR16], [UR14], UR4, desc[UR30] ;  /* 0x00001e100e0073b4 */ /* 0x0003e20008011804 */
[----:B------:R-:W-:-:S04]  /*2230*/  UIADD3 UR13, UPT, UPT, UR13, 0x1, URZ ;  /* 0x000000010d0d7890 */ /* 0x000fc8000fffe0ff */
[----:B------:R-:W-:Y:S01]  /*2240*/  UISETP.NE.AND UP0, UPT, UR13, UR26, UPT ;  /* 0x0000001a0d00728c */ /* 0x000fe2000bf05270 */
[----:B------:R3:W-:Y:S01]  /*2250*/  UTMALDG.3D [UR8], [UR22], desc[UR30] ;  /* 0x00001e08160075b4 */ /* 0x0007e20008011000 */
[----:B-1----:R-:W-:-:S07]  /*2260*/  UMOV UR4, UR5 ;  /* 0x0000000500047c82 */ /* 0x002fce0008000000 */
[----:B---3--:R-:W-:Y:S05]  /*2270*/  BRA.U UP0, `(.L_x_39) ;  /* 0xfffffffd00487547 */ /* 0x008fea000b83ffff */
.L_x_33:
[C---:B------:R-:W-:Y:S01]  /*2280*/  LEA R3, R11.reuse, UR6, 0x3 ;  /* 0x000000060b037c11 */ /* 0x040fe2000f8e18ff */
[----:B------:R-:W-:Y:S01]  /*2290*/  NOP ;  /* 0x0000000000007918 */ /* 0x000fe20000000000 */
[----:B-1----:R-:W-:Y:S02]  /*22a0*/  SHF.L.U32 R0, R10, 0x1f, RZ ;  /* 0x0000001f0a007819 */ /* 0x002fe400000006ff */
[----:B------:R-:W-:Y:S02]  /*22b0*/  LEA R5, R11, UR6, 0x4 ;  /* 0x000000060b057c11 */ /* 0x000fe4000f8e20ff */
[----:B--2-4-:R-:W1:Y:S02]  /*22c0*/  SYNCS.PHASECHK.TRANS64.TRYWAIT P0, [R3+URZ+0x110], R0 ;  /* 0x00011000030075a7 */ /* 0x014e6400080011ff */
[----:B-1----:R-:W-:Y:S05]  /*22d0*/  @!P0 BRA `(.L_x_40) ;  /* 0x00000078000c8947 */ /* 0x002fea0003800000 */
.L_x_150:
[----:B------:R-:W2:Y:S01]  /*22e0*/  LDS.128 R4, [R5+0x1a0] ;  /* 0x0001a00005047984 */ /* 0x000ea20000000c00 */
[----:B------:R-:W-:Y:S01]  /*22f0*/  UISETP.GE.AND UP0, UPT, UR42, 0x1, UPT ;  /* 0x000000012a00788c */ /* 0x000fe2000bf06270 */
[----:B------:R-:W-:Y:S01]  /*2300*/  @!PT LDS RZ, [RZ] ;  /* 0x00000000fffff984 */ /* 0x000fe20000000800 */
[----:B------:R-:W-:Y:S01]  /*2310*/  @!PT LDS RZ, [RZ] ;  /* 0x00000000fffff984 */ /* 0x000fe20000000800 */
[----:B------:R-:W-:Y:S01]  /*2320*/  @!PT LDS RZ, [RZ] ;  /* 0x00000000fffff984 */ /* 0x000fe20000000800 */
[----:B------:R-:W-:Y:S01]  /*2330*/  @!PT LDS RZ, [RZ] ;  /* 0x00000000fffff984 */ /* 0x000fe20000000800 */
[----:B------:R3:W-:Y:S06]  /*2340*/  MEMBAR.ALL.CTA ;  /* 0x0000000000007992 */ /* 0x0007ec0000008000 */
[----:B---3--:R-:W3:Y:S01]  /*2350*/  FENCE.VIEW.ASYNC.S ;  /* 0x00000000000073c6 */ /* 0x008ee20000000000 */
[----:B--2---:R-:W-:-:S13]  /*2360*/  LOP3.LUT P0, RZ, R6, 0x1, RZ, 0xc0, !PT ;  /* 0x0000000106ff7812 */ /* 0x004fda000780c0ff */
[----:B---3--:R-:W-:Y:S01]  /*2370*/  VOTEU.ANY UP1, P0 ;  /* 0x0000000000ff7886 */ /* 0x008fe20000020100 */
[----:B------:R-:W-:-:S13]  /*2380*/  PLOP3.LUT P0, PT, PT, PT, UP1, 0x80, 0x8 ;  /* 0x000000000008781c */ /* 0x000fda0003f0f018 */
[----:B-1----:R-:W-:Y:S02]  /*2390*/  @P0 LOP3.LUT R0, R5, 0xffff, RZ, 0xc0, !PT ;  /* 0x0000ffff05000812 */ /* 0x002fe400078ec0ff */
[----:B------:R-:W-:Y:S02]  /*23a0*/  @P0 MOV R2, R4 ;  /* 0x0000000400020202 */ /* 0x000fe40000000f00 */
[----:B------:R-:W-:Y:S01]  /*23b0*/  @P0 R2UR UR7, R0 ;  /* 0x00000000000702ca */ /* 0x000fe200000e0000 */
[----:B------:R-:W-:Y:S01]  /*23c0*/  VIADD R0, R3, 0x120 ;  /* 0x0000012003007836 */ /* 0x000fe20000000000 */
[----:B------:R-:W-:Y:S02]  /*23d0*/  @P0 SHF.R.U32.HI R4, RZ, 0x10, R5 ;  /* 0x00000010ff040819 */ /* 0x000fe40000011605 */
[----:B------:R-:W-:Y:S02]  /*23e0*/  @P0 R2UR UR8, R2 ;  /* 0x00000000020802ca */ /* 0x000fe400000e0000 */
[----:B------:R-:W-:-:S02]  /*23f0*/  PRMT R0, RZ, 0x654, R0 ;  /* 0x00000654ff007816 */ /* 0x000fc40000000000 */
[----:B------:R-:W-:Y:S02]  /*2400*/  @P0 R2UR UR4, R4 ;  /* 0x00000000040402ca */ /* 0x000fe400000e0000 */
[----:B------:R1:W-:Y:S03]  /*2410*/  SYNCS.ARRIVE.TRANS64.RED.A1T0 RZ, [R0+URZ], RZ ;  /* 0x000000ff00ff79a7 */ /* 0x0003e600081004ff */
[----:B------:R-:W-:-:S04]  /*2420*/  @UP1 UMOV UR27, UR7 ;  /* 0x00000007001b1c82 */ /* 0x000fc80008000000 */
[----:B------:R-:W-:-:S04]  /*2430*/  @UP1 UMOV UR37, UR8 ;  /* 0x0000000800251c82 */ /* 0x000fc80008000000 */
[----:B------:R-:W-:Y:S01]  /*2440*/  @UP1 UMOV UR36, UR4 ;  /* 0x0000000400241c82 */ /* 0x000fe20008000000 */
[----:B------:R-:W-:Y:S05]  /*2450*/  BRA.U !UP0, `(.L_x_41) ;  /* 0x0000000108d47547 */ /* 0x000fea000b800000 */
[----:B------:R-:W2:Y:S01]  /*2460*/  LDCU.128 UR12, c[0x0][0xb10] ;  /* 0x00016200ff0c77ac */ /* 0x000ea20008000c00 */
[----:B------:R-:W3:Y:S01]  /*2470*/  LDCU UR26, c[0x0][0xb20] ;  /* 0x00016400ff1a77ac */ /* 0x000ee20008000800 */
[----:B------:R-:W4:Y:S01]  /*2480*/  LDCU UR20, c[0x0][0xb0c] ;  /* 0x00016180ff1477ac */ /* 0x000f220008000800 */
[----:B------:R-:W1:Y:S01]  /*2490*/  LDCU.64 UR10, c[0x0][0xb28] ;  /* 0x00016500ff0a77ac */ /* 0x000e620008000a00 */
[----:B------:R-:W-:Y:S02]  /*24a0*/  UISETP.NE.AND UP3, UPT, UR42, 0x1, UPT ;  /* 0x000000012a00788c */ /* 0x000fe4000bf65270 */
[----:B--2---:R-:W-:Y:S02]  /*24b0*/  UIMAD.WIDE.U32 UR16, UR38, UR15, URZ ;  /* 0x0000000f261072a5 */ /* 0x004fe4000f8e00ff */
[----:B------:R-:W-:Y:S02]  /*24c0*/  UIMAD.WIDE.U32 UR8, UR39, UR12, URZ ;  /* 0x0000000c270872a5 */ /* 0x000fe4000f8e00ff */
[----:B------:R-:W-:-:S02]  /*24d0*/  UISETP.NE.AND UP0, UPT, UR14, 0x1, UPT ;  /* 0x000000010e00788c */ /* 0x000fc4000bf05270 */
[----:B------:R-:W-:Y:S01]  /*24e0*/  UIMAD.WIDE.U32 UR22, UR27, UR15, URZ ;  /* 0x0000000f1b1672a5 */ /* 0x000fe2000f8e00ff */
[----:B------:R-:W-:Y:S02]  /*24f0*/  UMOV UR16, UR17 ;  /* 0x0000001100107c82 */ /* 0x000fe40008000000 */
[----:B------:R-:W-:Y:S01]  /*2500*/  UMOV UR8, UR9 ;  /* 0x0000000900087c82 */ /* 0x000fe20008000000 */
[----:B---3--:R-:W-:Y:S02]  /*2510*/  USHF.R.U32.HI UR16, URZ, UR26, UR16 ;  /* 0x0000001aff107299 */ /* 0x008fe40008011610 */
[----:B----4-:R-:W-:Y:S02]  /*2520*/  UISETP.NE.AND UP2, UPT, UR20, 0x1, UPT ;  /* 0x000000011400788c */ /* 0x010fe4000bf45270 */
[----:B------:R-:W-:Y:S02]  /*2530*/  USHF.R.U32.HI UR8, URZ, UR13, UR8 ;  /* 0x0000000dff087299 */ /* 0x000fe40008011608 */
[----:B------:R-:W-:-:S02]  /*2540*/  USEL UR7, UR38, UR16, !UP0 ;  /* 0x0000001026077287 */ /* 0x000fc4000c000000 */
[----:B------:R-:W-:Y:S02]  /*2550*/  USEL UR8, UR39, UR8, !UP2 ;  /* 0x0000000827087287 */ /* 0x000fe4000d000000 */
[----:B-1----:R-:W-:Y:S01]  /*2560*/  UIMAD.WIDE.U32 UR16, UR7, UR10, URZ ;  /* 0x0000000a071072a5 */ /* 0x002fe2000f8e00ff */
[----:B------:R-:W-:Y:S01]  /*2570*/  UMOV UR4, UR23 ;  /* 0x0000001700047c82 */ /* 0x000fe20008000000 */
[----:B------:R-:W-:Y:S02]  /*2580*/  UIMAD.WIDE.U32 UR18, UR37, UR12, URZ ;  /* 0x0000000c251272a5 */ /* 0x000fe4000f8e00ff */
[----:B------:R-:W-:-:S03]  /*2590*/  UIMAD.WIDE.U32 UR22, UR8, UR10, URZ ;  /* 0x0000000a081672a5 */ /* 0x000fc6000f8e00ff */
[----:B------:R-:W-:Y:S01]  /*25a0*/  UMOV UR16, UR17 ;  /* 0x0000001100107c82 */ /* 0x000fe20008000000 */
[----:B------:R-:W-:Y:S02]  /*25b0*/  USHF.R.U32.HI UR4, URZ, UR26, UR4 ;  /* 0x0000001aff047299 */ /* 0x000fe40008011604 */
[----:B------:R-:W-:Y:S01]  /*25c0*/  @UP3 USHF.R.U32.HI UR7, URZ, UR11, UR16 ;  /* 0x0000000bff073299 */ /* 0x000fe20008011610 */
[----:B------:R-:W-:Y:S01]  /*25d0*/  UMOV UR18, UR19 ;  /* 0x0000001300127c82 */ /* 0x000fe20008000000 */
[----:B------:R-:W-:Y:S01]  /*25e0*/  UMOV UR22, UR23 ;  /* 0x0000001700167c82 */ /* 0x000fe20008000000 */
[----:B------:R-:W-:Y:S02]  /*25f0*/  USHF.R.U32.HI UR13, URZ, UR13, UR18 ;  /* 0x0000000dff0d7299 */ /* 0x000fe40008011612 */
[----:B------:R-:W-:Y:S02]  /*2600*/  USEL UR4, UR27, UR4, !UP0 ;  /* 0x000000041b047287 */ /* 0x000fe4000c000000 */
[----:B------:R-:W-:-:S02]  /*2610*/  @UP3 USHF.R.U32.HI UR8, URZ, UR11, UR22 ;  /* 0x0000000bff083299 */ /* 0x000fc40008011616 */
[----:B------:R-:W-:Y:S02]  /*2620*/  UIMAD UR9, UR42, UR7, URZ ;  /* 0x000000072a0972a4 */ /* 0x000fe4000f8e02ff */
[----:B------:R-:W-:Y:S02]  /*2630*/  USEL UR7, UR37, UR13, !UP2 ;  /* 0x0000000d25077287 */ /* 0x000fe4000d000000 */
[----:B------:R-:W-:Y:S02]  /*2640*/  UIMAD UR12, UR42, UR8, URZ ;  /* 0x000000082a0c72a4 */ /* 0x000fe4000f8e02ff */
[----:B------:R-:W-:Y:S02]  /*2650*/  UISETP.GE.AND UP0, UPT, UR4, UR9, UPT ;  /* 0x000000090400728c */ /* 0x000fe4000bf06270 */
[----:B------:R-:W-:Y:S02]  /*2660*/  UIMAD.WIDE.U32 UR16, UR4, UR10, URZ ;  /* 0x0000000a041072a5 */ /* 0x000fe4000f8e00ff */
[----:B------:R-:W-:-:S02]  /*2670*/  UISETP.GE.OR UP0, UPT, UR7, UR12, UP0 ;  /* 0x0000000c0700728c */ /* 0x000fc40008706670 */
        /* <DEDUP_REMOVED lines=19> */
.L_x_41:
[----:B------:R-:W2:Y:S02]  /*27b0*/  LDCU UR4, c[0x0][0xb30] ;  /* 0x00016600ff0477ac */ /* 0x000ea40008000800 */
[----:B--2---:R-:W-:-:S09]  /*27c0*/  UISETP.NE.AND UP0, UPT, UR4, 0x1, UPT ;  /* 0x000000010400788c */ /* 0x004fd2000bf05270 */
[----:B------:R-:W-:Y:S05]  /*27d0*/  BRA.U UP0, `(.L_x_42) ;  /* 0x0000000100447547 */ /* 0x000fea000b800000 */
[----:B------:R-:W2:Y:S01]  /*27e0*/  LDCU.128 UR12, c[0x0][0xb10] ;  /* 0x00016200ff0c77ac */ /* 0x000ea20008000c00 */
[----:B------:R-:W3:Y:S01]  /*27f0*/  LDCU UR16, c[0x0][0xb0c] ;  /* 0x00016180ff1077ac */ /* 0x000ee20008000800 */
[----:B------:R-:W4:Y:S01]  /*2800*/  LDCU UR17, c[0x0][0xb20] ;  /* 0x00016400ff1177ac */ /* 0x000f220008000800 */
[----:B--2---:R-:W-:Y:S02]  /*2810*/  UIMAD.WIDE.U32 UR10, UR37, UR12, URZ ;  /* 0x0000000c250a72a5 */ /* 0x004fe4000f8e00ff */
[----:B------:R-:W-:Y:S02]  /*2820*/  UIMAD.WIDE.U32 UR8, UR27, UR15, URZ ;  /* 0x0000000f1b0872a5 */ /* 0x000fe4000f8e00ff */
[----:B---3--:R-:W-:Y:S02]  /*2830*/  UISETP.NE.AND UP2, UPT, UR16, 0x1, UPT ;  /* 0x000000011000788c */ /* 0x008fe4000bf45270 */
[----:B------:R-:W-:Y:S01]  /*2840*/  UISETP.NE.AND UP0, UPT, UR14, 0x1, UPT ;  /* 0x000000010e00788c */ /* 0x000fe2000bf05270 */
[----:B------:R-:W-:-:S02]  /*2850*/  UMOV UR7, UR11 ;  /* 0x0000000b00077c82 */ /* 0x000fc40008000000 */
[----:B------:R-:W-:Y:S01]  /*2860*/  UMOV UR4, UR9 ;  /* 0x0000000900047c82 */ /* 0x000fe20008000000 */
[----:B------:R-:W-:Y:S02]  /*2870*/  USHF.R.U32.HI UR7, URZ, UR13, UR7 ;  /* 0x0000000dff077299 */ /* 0x000fe40008011607 */
[----:B----4-:R-:W-:Y:S02]  /*2880*/  USHF.R.U32.HI UR4, URZ, UR17, UR4 ;  /* 0x00000011ff047299 */ /* 0x010fe40008011604 */
[----:B------:R-:W-:Y:S02]  /*2890*/  USEL UR7, UR37, UR7, !UP2 ;  /* 0x0000000725077287 */ /* 0x000fe4000d000000 */
[----:B------:R-:W-:-:S04]  /*28a0*/  USEL UR4, UR27, UR4, !UP0 ;  /* 0x000000041b047287 */ /* 0x000fc8000c000000 */
[----:B------:R-:W-:Y:S02]  /*28b0*/  UIADD3 UR8, UPT, UPT, UR7, -UR4, URZ ;  /* 0x8000000407087290 */ /* 0x000fe4000fffe0ff */
[----:B------:R-:W-:Y:S02]  /*28c0*/  UIADD3 UR4, UPT, UPT, -UR7, UR4, URZ ;  /* 0x0000000407047290 */ /* 0x000fe4000fffe1ff */
[----:B------:R-:W-:Y:S02]  /*28d0*/  UIMAD UR27, UR8, UR14, UR27 ;  /* 0x0000000e081b72a4 */ /* 0x000fe4000f8e021b */
[----:B------:R-:W-:-:S12]  /*28e0*/  UIMAD UR37, UR4, UR16, UR37 ;  /* 0x00000010042572a4 */ /* 0x000fd8000f8e0225 */
.L_x_42:
[----:B------:R-:W-:Y:S01]  /*28f0*/  VIADD R11, R11, 0x1 ;  /* 0x000000010b0b7836 */ /* 0x000fe20000000000 */
[----:B------:R-:W-:Y:S01]  /*2900*/  R2UR UR4, R82 ;  /* 0x00000000520472ca */ /* 0x000fe200000e0000 */
[----:B------:R-:W-:Y:S01]  /*2910*/  UIADD3 UR20, UPT, UPT, UR27, UR63, URZ ;  /* 0x0000003f1b147290 */ /* 0x000fe2000fffe0ff */
[----:B------:R-:W-:Y:S02]  /*2920*/  PLOP3.LUT P1, PT, PT, PT, PT, 0x80, 0x8 ;  /* 0x000000000008781c */ /* 0x000fe40003f2f070 */
[----:B------:R-:W-:-:S04]  /*2930*/  ISETP.NE.AND P0, PT, R11, 0x2, PT ;  /* 0x000000020b00780c */ /* 0x000fc80003f05270 */
[----:B------:R-:W-:Y:S02]  /*2940*/  SEL R3, RZ, 0x1, P0 ;  /* 0x00000001ff037807 */ /* 0x000fe40000000000 */
[----:B------:R-:W-:Y:S02]  /*2950*/  SEL R11, R11, RZ, P0 ;  /* 0x000000ff0b0b7207 */ /* 0x000fe40000000000 */
[----:B------:R-:W-:Y:S01]  /*2960*/  LOP3.LUT R10, R10, R3, RZ, 0x3c, !PT ;  /* 0x000000030a0a7212 */ /* 0x000fe200078e3cff */
[----:B------:R-:W-:Y:S01]  /*2970*/  UIADD3 UR16, UPT, UPT, UR37, UR4, URZ ;  /* 0x0000000425107290 */ /* 0x000fe2000fffe0ff */
[----:B------:R-:W-:Y:S11]  /*2980*/  BRA.U UP1, `(.L_x_43) ;  /* 0xfffffff101407547 */ /* 0x000ff6000b83ffff */
[----:B------:R-:W-:Y:S01]  /*2990*/  UIADD3 UR7, UPT, UPT, UR6, 0x60, URZ ;  /* 0x0000006006077890 */ /* 0x000fe2000fffe0ff */
[----:B------:R-:W-:-:S03]  /*29a0*/  SHF.L.U32 R3, R12, 0x1f, RZ ;  /* 0x0000001f0c037819 */ /* 0x000fc600000006ff */
[----:B------:R-:W-:-:S09]  /*29b0*/  ULEA UR4, UR5, UR7, 0x3 ;  /* 0x0000000705047291 */ /* 0x000fd2000f8e18ff */
[----:B------:R-:W2:Y:S02]  /*29c0*/  SYNCS.PHASECHK.TRANS64.TRYWAIT P0, [UR4], R3 ;  /* 0x00000003ff0075a7 */ /* 0x000ea40008001104 */
[----:B--2---:R-:W-:Y:S05]  /*29d0*/  @!P0 BRA `(.L_x_44) ;  /* 0x0000007000608947 */ /* 0x004fea0003800000 */
.L_x_152:
[----:B------:R-:W-:-:S04]  /*29e0*/  UIADD3 UR4, UPT, UPT, UR5, 0x1, URZ ;  /* 0x0000000105047890 */ /* 0x000fc8000fffe0ff */
[----:B------:R-:W-:-:S04]  /*29f0*/  UISETP.NE.AND UP0, UPT, UR4, 0xc, UPT ;  /* 0x0000000c0400788c */ /* 0x000fc8000bf05270 */
[----:B------:R-:W-:Y:S02]  /*2a00*/  USEL UR6, URZ, 0x1, UP0 ;  /* 0x00000001ff067887 */ /* 0x000fe40008000000 */
[----:B------:R-:W-:-:S04]  /*2a10*/  USEL UR4, UR4, URZ, UP0 ;  /* 0x000000ff04047287 */ /* 0x000fc80008000000 */
[----:B------:R-:W-:Y:S01]  /*2a20*/  ULEA UR5, UR4, UR7, 0x3 ;  /* 0x0000000704057291 */ /* 0x000fe2000f8e18ff */
[----:B------:R-:W-:-:S04]  /*2a30*/  LOP3.LUT R2, R12, UR6, RZ, 0x3c, !PT ;  /* 0x000000060c027c12 */ /* 0x000fc8000f8e3cff */
[----:B-1----:R-:W-:-:S04]  /*2a40*/  SHF.L.U32 R3, R2, 0x1f, RZ ;  /* 0x0000001f02037819 */ /* 0x002fc800000006ff */
[----:B------:R-:W1:Y:S02]  /*2a50*/  SYNCS.PHASECHK.TRANS64.TRYWAIT P0, [UR5], R3 ;  /* 0x00000003ff0075a7 */ /* 0x000e640008001105 */
[----:B-1----:R-:W-:Y:S05]  /*2a60*/  @!P0 BRA `(.L_x_45) ;  /* 0x0000007000548947 */ /* 0x002fea0003800000 */
.L_x_154:
        /* <DEDUP_REMOVED lines=9> */
.L_x_156:
        /* <DEDUP_REMOVED lines=9> */
.L_x_158:
        /* <DEDUP_REMOVED lines=9> */
.L_x_160:
        /* <DEDUP_REMOVED lines=9> */
.L_x_162:
        /* <DEDUP_REMOVED lines=9> */
.L_x_164:
        /* <DEDUP_REMOVED lines=9> */
.L_x_166:
        /* <DEDUP_REMOVED lines=9> */
.L_x_168:
        /* <DEDUP_REMOVED lines=9> */
.L_x_170:
        /* <DEDUP_REMOVED lines=9> */
.L_x_172:
[----:B------:R-:W-:-:S04]  /*2f80*/  UIADD3 UR4, UPT, UPT, UR4, 0x1, URZ ;  /* 0x0000000104047890 */ /* 0x000fc8000fffe0ff */
[----:B------:R-:W-:-:S04]  /*2f90*/  UISETP.NE.AND UP0, UPT, UR4, 0xc, UPT ;  /* 0x0000000c0400788c */ /* 0x000fc8000bf05270 */
[----:B------:R-:W-:Y:S02]  /*2fa0*/  USEL UR5, URZ, 0x1, UP0 ;  /* 0x00000001ff057887 */ /* 0x000fe40008000000 */
[----:B------:R-:W-:-:S04]  /*2fb0*/  USEL UR4, UR4, URZ, UP0 ;  /* 0x000000ff04047287 */ /* 0x000fc80008000000 */
[----:B------:R-:W-:Y:S01]  /*2fc0*/  ULEA UR4, UR4, UR7, 0x3 ;  /* 0x0000000704047291 */ /* 0x000fe2000f8e18ff */
[----:B-1----:R-:W-:-:S04]  /*2fd0*/  LOP3.LUT R3, R2, UR5, RZ, 0x3c, !PT ;  /* 0x0000000502037c12 */ /* 0x002fc8000f8e3cff */
[----:B------:R-:W-:Y:S01]  /*2fe0*/  SHF.L.U32 R3, R3, 0x1f, RZ ;  /* 0x0000001f03037819 */ /* 0x000fe200000006ff */
[----:B------:R-:W-:-:S07]  /*2ff0*/  IMAD.U32 R0, RZ, RZ, UR4 ;  /* 0x00000004ff007e24 */ /* 0x000fce000f8e00ff */
.L_x_55:
[----:B-1----:R1:W2:Y:S02]  /*3000*/  SYNCS.PHASECHK.TRANS64.TRYWAIT P0, [R0+URZ], R3 ;  /* 0x00000003000075a7 */ /* 0x0022a400080011ff */
[----:B--2---:R-:W-:Y:S05]  /*3010*/  @!P0 NANOSLEEP.SYNCS 0x989680 ;  /* 0x009896800000895d */ /* 0x004fea0003900000 */
[----:B------:R-:W2:Y:S02]  /*3020*/  @!P0 SYNCS.PHASECHK.TRANS64 P0, [R0+URZ], R3 ;  /* 0x00000003000085a7 */ /* 0x000ea400080010ff */
[----:B--2---:R-:W-:Y:S05]  /*3030*/  @P0 EXIT ;  /* 0x000000000000094d */ /* 0x004fea0003800000 */
[----:B------:R-:W-:Y:S05]  /*3040*/  BRA `(.L_x_55) ;  /* 0xfffffffc00ec7947 */ /* 0x000fea000383ffff */
.L_x_23:
[----:B------:R-:W-:-:S04]  /*3050*/  UISETP.NE.AND UP0, UPT, UR47, URZ, UPT ;  /* 0x000000ff2f00728c */ /* 0x000fc8000bf05270 */
[----:B------:R-:W-:-:S09]  /*3060*/  UISETP.NE.OR UP0, UPT, UR17, 0x1, UP0 ;  /* 0x000000011100788c */ /* 0x000fd20008705670 */
[----:B------:R-:W-:Y:S05]  /*3070*/  BRA.U UP0, `(.L_x_56) ;  /* 0x0000000500487547 */ /* 0x000fea000b800000 */
[----:B------:R-:W-:Y:S01]  /*3080*/  ISETP.GE.U32.AND P2, PT, R0, 0x8, PT ;  /* 0x000000080000780c */ /* 0x000fe20003f46070 */
[----:B------:R-:W-:Y:S01]  /*3090*/  IMAD.MOV.U32 R12, RZ, RZ, 0x1 ;  /* 0x00000001ff0c7424 */ /* 0x000fe200078e00ff */
[----:B------:R-:W-:Y:S02]  /*30a0*/  CS2R R10, SRZ ;  /* 0x00000000000a7805 */ /* 0x000fe4000001ff00 */
[----:B------:R-:W-:Y:S01]  /*30b0*/  CS2R R8, SRZ ;  /* 0x0000000000087805 */ /* 0x000fe2000001ff00 */
[----:B------:R-:W-:Y:S01]  /*30c0*/  UMOV UR6, 0x400 ;  /* 0x0000040000067882 */ /* 0x000fe20000000000 */
[----:B------:R-:W-:Y:S01]  /*30d0*/  UMOV UR5, URZ ;  /* 0x000000ff00057c82 */ /* 0x000fe20008000000 */
[----:B------:R-:W-:-:S12]  /*30e0*/  ULEA UR6, UR47, UR6, 0x18 ;  /* 0x000000062f067291 */ /* 0x000fd8000f8ec0ff */
.L_x_60:
[----:B------:R-:W-:Y:S02]  /*30f0*/  LEA R2, R8, UR6, 0x3 ;  /* 0x0000000608027c11 */ /* 0x000fe4000f8e18ff */
[----:B------:R-:W-:-:S03]  /*3100*/  SHF.L.U32 R5, R9, 0x1f, RZ ;  /* 0x0000001f09057819 */ /* 0x000fc600000006ff */
[----:B------:R-:W-:Y:S01]  /*3110*/  VIADD R4, R2, 0x180 ;  /* 0x0000018002047836 */ /* 0x000fe20000000000 */
[----:B------:R-:W1:Y:S02]  /*3120*/  SYNCS.PHASECHK.TRANS64.TRYWAIT P0, [R2+URZ+0x170], R5 ;  /* 0x00017005020075a7 */ /* 0x000e6400080011ff */
[----:B-1----:R-:W-:Y:S05]  /*3130*/  @!P0 BRA `(.L_x_57) ;  /* 0x0000006c00908947 */ /* 0x002fea0003800000 */
.L_x_173:
[----:B------:R-:W-:Y:S01]  /*3140*/  ULEA UR4, UR5, UR6, 0x3 ;  /* 0x0000000605047291 */ /* 0x000fe2000f8e18ff */
[----:B------:R-:W-:Y:S02]  /*3150*/  PRMT R4, RZ, 0x654, R4 ;  /* 0x00000654ff047816 */ /* 0x000fe40000000004 */
[----:B-1----:R-:W-:Y:S01]  /*3160*/  SHF.L.U32 R5, R12, 0x1f, RZ ;  /* 0x0000001f0c057819 */ /* 0x002fe200000006ff */
[----:B------:R-:W-:Y:S01]  /*3170*/  UIADD3 UR7, UPT, UPT, UR4, 0x110, URZ ;  /* 0x0000011004077890 */ /* 0x000fe2000fffe0ff */
[----:B------:R1:W-:Y:S05]  /*3180*/  SYNCS.ARRIVE.TRANS64.RED.A1T0 RZ, [R4+URZ], RZ ;  /* 0x000000ff04ff79a7 */ /* 0x0003ea00081004ff */
[----:B------:R-:W-:Y:S01]  /*3190*/  IMAD.U32 R7, RZ, RZ, UR7 ;  /* 0x00000007ff077e24 */ /* 0x000fe2000f8e00ff */
[----:B------:R-:W2:Y:S04]  /*31a0*/  SYNCS.PHASECHK.TRANS64.TRYWAIT P0, [UR4+0x120], R5 ;  /* 0x00012005ff0075a7 */ /* 0x000ea80008001104 */
[----:B------:R-:W-:Y:S01]  /*31b0*/  PRMT R6, R0, 0x654, R7 ;  /* 0x0000065400067816 */ /* 0x000fe20000000007 */
[----:B-1----:R-:W-:Y:S01]  /*31c0*/  @!P2 IMAD.MOV.U32 R4, RZ, RZ, 0x10 ;  /* 0x00000010ff04a424 */ /* 0x002fe200078e00ff */
[----:B--2---:R-:W-:Y:S06]  /*31d0*/  @!P0 BRA `(.L_x_58) ;  /* 0x0000006c007c8947 */ /* 0x004fec0003800000 */
.L_x_175:
[----:B------:R-:W-:Y:S01]  /*31e0*/  ULEA UR8, UR5, UR6, 0x4 ;  /* 0x0000000605087291 */ /* 0x000fe2000f8e20ff */
[----:B------:R-:W-:Y:S01]  /*31f0*/  SEL R3, R6, R3, !P2 ;  /* 0x0000000306037207 */ /* 0x000fe20005000000 */
[----:B------:R-:W-:Y:S01]  /*3200*/  UIADD3 UR9, UPT, UPT, UR4, 0x110, URZ ;  /* 0x0000011004097890 */ /* 0x000fe2000fffe0ff */
[----:B-1----:R-:W-:Y:S01]  /*3210*/  LEA R2, R11, UR6, 0x3 ;  /* 0x000000060b027c11 */ /* 0x002fe2000f8e18ff */
[----:B------:R-:W-:Y:S01]  /*3220*/  UIADD3 UR8, UPT, UPT, UR8, 0x1a0, URZ ;  /* 0x000001a008087890 */ /* 0x000fe2000fffe0ff */
[----:B------:R-:W-:Y:S01]  /*3230*/  SHF.L.U32 R5, R10, 0x1f, RZ ;  /* 0x0000001f0a057819 */ /* 0x000fe200000006ff */
[----:B------:R1:W-:Y:S01]  /*3240*/  @!P2 SYNCS.ARRIVE.TRANS64.RED RZ, [R3+URZ], R4 ;  /* 0x0000000403ffa9a7 */ /* 0x0003e200080004ff */
[----:B------:R-:W-:Y:S01]  /*3250*/  UIADD3 UR4, UPT, UPT, UR5, 0x1, URZ ;  /* 0x0000000105047890 */ /* 0x000fe2000fffe0ff */
[----:B------:R-:W-:-:S03]  /*3260*/  VIADD R8, R8, 0x1 ;  /* 0x0000000108087836 */ /* 0x000fc60000000000 */
[----:B------:R-:W-:Y:S02]  /*3270*/  UISETP.NE.AND UP0, UPT, UR4, 0x2, UPT ;  /* 0x000000020400788c */ /* 0x000fe4000bf05270 */
[----:B------:R-:W-:Y:S06]  /*3280*/  UGETNEXTWORKID.BROADCAST [UR8], [UR9] ;  /* 0x00000000080073ca */ /* 0x000fec0008000100 */
[----:B------:R-:W-:Y:S01]  /*3290*/  USEL UR7, URZ, 0x1, UP0 ;  /* 0x00000001ff077887 */ /* 0x000fe20008000000 */
[----:B------:R-:W-:Y:S01]  /*32a0*/  ISETP.NE.AND P0, PT, R8, 0x2, PT ;  /* 0x000000020800780c */ /* 0x000fe20003f05270 */
[----:B------:R-:W-:Y:S01]  /*32b0*/  USEL UR5, UR4, URZ, UP0 ;  /* 0x000000ff04057287 */ /* 0x000fe20008000000 */
[----:B------:R-:W2:Y:S03]  /*32c0*/  SYNCS.PHASECHK.TRANS64.TRYWAIT P1, [R2+URZ+0x110], R5 ;  /* 0x00011005020075a7 */ /* 0x000ea600080211ff */
[----:B------:R-:W-:Y:S01]  /*32d0*/  LOP3.LUT R12, R12, UR7, RZ, 0x3c, !PT ;  /* 0x000000070c0c7c12 */ /* 0x000fe2000f8e3cff */
[----:B-12---:R-:W-:Y:S07]  /*32e0*/  @!P1 BRA `(.L_x_59) ;  /* 0x0000006c00509947 */ /* 0x006fee0003800000 */
.L_x_176:
[C---:B------:R-:W-:Y:S01]  /*32f0*/  LEA R4, R11.reuse, UR6, 0x4 ;  /* 0x000000060b047c11 */ /* 0x040fe2000f8e20ff */
[----:B-1----:R-:W-:Y:S01]  /*3300*/  VIADD R2, R2, 0x120 ;  /* 0x0000012002027836 */ /* 0x002fe20000000000 */
[----:B------:R-:W-:Y:S01]  /*3310*/  SEL R8, R8, RZ, P0 ;  /* 0x000000ff08087207 */ /* 0x000fe20000000000 */
[----:B------:R-:W-:-:S03]  /*3320*/  VIADD R11, R11, 0x1 ;  /* 0x000000010b0b7836 */ /* 0x000fc60000000000 */
[----:B------:R-:W1:Y:S01]  /*3330*/  LDS.128 R4, [R4+0x1a0] ;  /* 0x0001a00004047984 */ /* 0x000e620000000c00 */
[----:B------:R-:W-:Y:S02]  /*3340*/  PRMT R2, RZ, 0x654, R2 ;  /* 0x00000654ff027816 */ /* 0x000fe40000000002 */
[C---:B------:R-:W-:Y:S01]  /*3350*/  ISETP.NE.AND P1, PT, R11.reuse, 0x2, PT ;  /* 0x000000020b00780c */ /* 0x040fe20003f25270 */
[----:B------:R-:W-:Y:S01]  /*3360*/  @!PT LDS RZ, [RZ] ;  /* 0x00000000fffff984 */ /* 0x000fe20000000800 */
[----:B------:R-:W-:Y:S01]  /*3370*/  @!PT LDS RZ, [RZ] ;  /* 0x00000000fffff984 */ /* 0x000fe20000000800 */
[----:B------:R-:W-:Y:S01]  /*3380*/  @!PT LDS RZ, [RZ] ;  /* 0x00000000fffff984 */ /* 0x000fe20000000800 */
[----:B------:R-:W-:Y:S01]  /*3390*/  @!PT LDS RZ, [RZ] ;  /* 0x00000000fffff984 */ /* 0x000fe20000000800 */
[----:B------:R2:W-:Y:S06]  /*33a0*/  MEMBAR.ALL.CTA ;  /* 0x0000000000007992 */ /* 0x0005ec0000008000 */
[----:B--2---:R-:W2:Y:S01]  /*33b0*/  FENCE.VIEW.ASYNC.S ;  /* 0x00000000000073c6 */ /* 0x004ea20000000000 */
[----:B------:R-:W-:Y:S01]  /*33c0*/  SEL R11, R11, RZ, P1 ;  /* 0x000000ff0b0b7207 */ /* 0x000fe20000800000 */
[----:B--2---:R2:W-:Y:S01]  /*33d0*/  SYNCS.ARRIVE.TRANS64.RED.A1T0 RZ, [R2+URZ], RZ ;  /* 0x000000ff02ff79a7 */ /* 0x0045e200081004ff */
[----:B-1----:R-:W-:-:S02]  /*33e0*/  LOP3.LUT P3, RZ, R6, 0x1, RZ, 0xc0, !PT ;  /* 0x0000000106ff7812 */ /* 0x002fc4000786c0ff */
[----:B------:R-:W-:-:S04]  /*33f0*/  SEL R5, RZ, 0x1, P1 ;  /* 0x00000001ff057807 */ /* 0x000fc80000800000 */
[----:B------:R-:W-:Y:S02]  /*3400*/  LOP3.LUT R10, R10, R5, RZ, 0x3c, !PT ;  /* 0x000000050a0a7212 */ /* 0x000fe400078e3cff */
[----:B--2---:R-:W-:-:S04]  /*3410*/  SEL R2, RZ, 0x1, P0 ;  /* 0x00000001ff027807 */ /* 0x004fc80000000000 */
[----:B------:R-:W-:Y:S01]  /*3420*/  LOP3.LUT R9, R9, R2, RZ, 0x3c, !PT ;  /* 0x0000000209097212 */ /* 0x000fe200078e3cff */
[----:B------:R-:W-:Y:S06]  /*3430*/  @P3 BRA `(.L_x_60) ;  /* 0xfffffffc002c3947 */ /* 0x000fec000383ffff */
[----:B------:R-:W-:Y:S01]  /*3440*/  ULEA UR4, UR5, UR6, 0x3 ;  /* 0x0000000605047291 */ /* 0x000fe2000f8e18ff */
[----:B------:R-:W-:-:S08]  /*3450*/  SHF.L.U32 R3, R12, 0x1f, RZ ;  /* 0x0000001f0c037819 */ /* 0x000fd000000006ff */
[----:B------:R-:W1:Y:S02]  /*3460*/  SYNCS.PHASECHK.TRANS64 P0, [UR4+0x120], R3 ;  /* 0x00012003ff0075a7 */ /* 0x000e640008001004 */
[----:B-1----:R-:W-:Y:S05]  /*3470*/  @P0 BRA `(.L_x_61) ;  /* 0x0000000000080947 */ /* 0x002fea0003800000 */
[----:B------:R-:W1:Y:S02]  /*3480*/  SYNCS.PHASECHK.TRANS64.TRYWAIT P0, [UR4+0x120], R3 ;  /* 0x00012003ff0075a7 */ /* 0x000e640008001104 */
[----:B-1----:R-:W-:Y:S05]  /*3490*/  @!P0 BRA `(.L_x_62) ;  /* 0x0000006800f88947 */ /* 0x002fea0003800000 */
.L_x_61:
[----:B------:R-:W-:-:S04]  /*34a0*/  UIADD3 UR7, UPT, UPT, UR5, 0x1, URZ ;  /* 0x0000000105077890 */ /* 0x000fc8000fffe0ff */
[----:B------:R-:W-:-:S04]  /*34b0*/  UISETP.NE.AND UP0, UPT, UR7, 0x2, UPT ;  /* 0x000000020700788c */ /* 0x000fc8000bf05270 */
[----:B------:R-:W-:Y:S02]  /*34c0*/  USEL UR8, URZ, 0x1, UP0 ;  /* 0x00000001ff087887 */ /* 0x000fe40008000000 */
[----:B------:R-:W-:-:S04]  /*34d0*/  USEL UR7, UR7, URZ, UP0 ;  /* 0x000000ff07077287 */ /* 0x000fc80008000000 */
[----:B------:R-:W-:Y:S01]  /*34e0*/  ULEA UR7, UR7, UR6, 0x3 ;  /* 0x0000000607077291 */ /* 0x000fe2000f8e18ff */
[----:B-1----:R-:W-:-:S04]  /*34f0*/  LOP3.LUT R3, R12, UR8, RZ, 0x3c, !PT ;  /* 0x000000080c037c12 */ /* 0x002fc8000f8e3cff */
[----:B------:R-:W-:-:S04]  /*3500*/  SHF.L.U32 R0, R3, 0x1f, RZ ;  /* 0x0000001f03007819 */ /* 0x000fc800000006ff */
[----:B------:R-:W1:Y:S02]  /*3510*/  SYNCS.PHASECHK.TRANS64 P0, [UR7+0x120], R0 ;  /* 0x00012000ff0075a7 */ /* 0x000e640008001007 */
[----:B-1----:R-:W-:Y:S05]  /*3520*/  @P0 EXIT ;  /* 0x000000000000094d */ /* 0x002fea0003800000 */
[----:B------:R-:W-:Y:S02]  /*3530*/  SHF.L.U32 R3, R3, 0x1f, RZ ;  /* 0x0000001f03037819 */ /* 0x000fe400000006ff */
[----:B------:R-:W-:-:S07]  /*3540*/  MOV R0, UR7 ;  /* 0x0000000700007c02 */ /* 0x000fce0008000f00 */
.L_x_63:
[----:B-1----:R1:W2:Y:S02]  /*3550*/  SYNCS.PHASECHK.TRANS64.TRYWAIT P0, [R0+URZ+0x120], R3 ;  /* 0x00012003000075a7 */ /* 0x0022a400080011ff */
[----:B--2---:R-:W-:Y:S05]  /*3560*/  @!P0 NANOSLEEP.SYNCS 0x989680 ;  /* 0x009896800000895d */ /* 0x004fea0003900000 */
[----:B------:R-:W2:Y:S02]  /*3570*/  @!P0 SYNCS.PHASECHK.TRANS64 P0, [R0+URZ+0x120], R3 ;  /* 0x00012003000085a7 */ /* 0x000ea400080010ff */
[----:B--2---:R-:W-:Y:S05]  /*3580*/  @P0 EXIT ;  /* 0x000000000000094d */ /* 0x004fea0003800000 */
[----:B------:R-:W-:Y:S05]  /*3590*/  BRA `(.L_x_63) ;  /* 0xfffffffc00ec7947 */ /* 0x000fea000383ffff */
.L_x_56:
[----:B------:R-:W-:Y:S05]  /*35a0*/  BRA.U UP4, `(.L_x_64) ;  /* 0x0000000d04847547 */ /* 0x000fea000b800000 */
[----:B------:R-:W-:Y:S01]  /*35b0*/  UMOV UR4, 0x40 ;  /* 0x0000004000047882 */ /* 0x000fe20000000000 */
[----:B------:R-:W-:Y:S01]  /*35c0*/  NOP ;  /* 0x0000000000007918 */ /* 0x000fe20000000000 */
[----:B------:R-:W-:Y:S01]  /*35d0*/  ULEA UR5, UR47, UR4, 0x18 ;  /* 0x000000042f057291 */ /* 0x000fe2000f8ec0ff */
[----:B------:R-:W-:Y:S02]  /*35e0*/  UMOV UR6, 0x400 ;  /* 0x0000040000067882 */ /* 0x000fe40000000000 */
[----:B------:R-:W-:-:S06]  /*35f0*/  ULEA UR6, UR47, UR6, 0x18 ;  /* 0x000000062f067291 */ /* 0x000fcc000f8ec0ff */
[----:B------:R-:W1:Y:S02]  /*3600*/  LDS.U8 R0, [UR5+0x1c] ;  /* 0x00001c05ff007984 */ /* 0x000e640008000000 */
[----:B-1----:R-:W-:-:S13]  /*3610*/  ISETP.NE.AND P0, PT, R0, RZ, PT ;  /* 0x000000ff0000720c */ /* 0x002fda0003f05270 */
[----:B------:R-:W-:Y:S05]  /*3620*/  @P0 BRA `(.L_x_65) ;  /* 0x0000000000580947 */ /* 0x000fea0003800000 */
[----:B------:R-:W-:-:S13]  /*3630*/  ELECT P0, URZ, PT ;  /* 0x0000000000ff782f */ /* 0x000fda0003800000 */
[----:B------:R-:W-:Y:S05]  /*3640*/  @!P0 BRA `(.L_x_66) ;  /* 0x0000000000608947 */ /* 0x000fea0003800000 */
[----:B------:R-:W-:Y:S01]  /*3650*/  UMOV UR4, 0x10 ;  /* 0x0000001000047882 */ /* 0x000fe20000000000 */
[----:B------:R-:W-:Y:S01]  /*3660*/  HFMA2 R0, -RZ, RZ, 0, 5.9604644775390625e-08 ;  /* 0x00000001ff007431 */ /* 0x000fe200000001ff */
[----:B------:R-:W-:-:S03]  /*3670*/  MOV R3, 0xffff ;  /* 0x0000ffff00037802 */ /* 0x000fc60000000f00 */
[----:B------:R-:W-:Y:S04]  /*3680*/  DEPBAR.LE SB1, 0x36 ;  /* 0x00009d800000791a */ /* 0x000fe80000000000 */
[----:B------:R-:W1:Y:S02]  /*3690*/  UTCATOMSWS.FIND_AND_SET.ALIGN UP0, UR4, UR4 ;  /* 0x00000004000475e3 */ /* 0x000e640008000800 */
[----:B-1----:R-:W-:Y:S01]  /*36a0*/  MOV R4, UR4 ;  /* 0x0000000400047c02 */ /* 0x002fe20008000f00 */
[----:B------:R-:W-:Y:S06]  /*36b0*/  BRA.U UP0, `(.L_x_67) ;  /* 0x0000000100187547 */ /* 0x000fec000b800000 */
.L_x_68:
[----:B------:R-:W-:Y:S05]  /*36c0*/  NANOSLEEP 0x64 ;  /* 0x000000640000795d */ /* 0x000fea0003800000 */
[----:B------:R-:W-:-:S05]  /*36d0*/  UMOV UR4, 0x10 ;  /* 0x0000001000047882 */ /* 0x000fca0000000000 */
[----:B------:R-:W-:Y:S04]  /*36e0*/  DEPBAR.LE SB1, 0x36 ;  /* 0x00009d800000791a */ /* 0x000fe80000000000 */
[----:B------:R-:W1:Y:S02]  /*36f0*/  UTCATOMSWS.FIND_AND_SET.ALIGN UP0, UR4, UR4 ;  /* 0x00000004000475e3 */ /* 0x000e640008000800 */
[----:B-1----:R-:W-:Y:S01]  /*3700*/  MOV R4, UR4 ;  /* 0x0000000400047c02 */ /* 0x002fe20008000f00 */
[----:B------:R-:W-:Y:S05]  /*3710*/  BRA.U !UP0, `(.L_x_68) ;  /* 0xfffffffd08e87547 */ /* 0x000fea000b83ffff */
.L_x_67:
[-C--:B------:R-:W-:Y:S02]  /*3720*/  SHF.L.U32 R3, R3, R4.reuse, RZ ;  /* 0x0000000403037219 */ /* 0x080fe400000006ff */
[----:B------:R-:W-:Y:S01]  /*3730*/  SHF.L.U32 R0, R0, R4, RZ ;  /* 0x0000000400007219 */ /* 0x000fe200000006ff */
[----:B------:R-:W-:Y:S02]  /*3740*/  IMAD.SHL.U32 R4, R4, 0x20, RZ ;  /* 0x0000002004047824 */ /* 0x000fe400078e00ff */
[----:B------:R1:W-:Y:S04]  /*3750*/  ATOMS.OR RZ, [UR5+0x14], R3 ;  /* 0x00001403ffff798c */ /* 0x0003e8000b000005 */
[----:B------:R1:W-:Y:S04]  /*3760*/  ATOMS.OR RZ, [UR5+0x18], R0 ;  /* 0x00001800ffff798c */ /* 0x0003e8000b000005 */
[----:B------:R1:W-:Y:S01]  /*3770*/  STS [UR6+0x1c0], R4 ;  /* 0x0001c004ff007988 */ /* 0x0003e20008000806 */
[----:B------:R-:W-:Y:S05]  /*3780*/  BRA `(.L_x_66) ;  /* 0x0000000000107947 */ /* 0x000fea0003800000 */
.L_x_65:
[----:B------:R-:W-:Y:S02]  /*3790*/  MOV R0, 0xffffffff ;  /* 0xffffffff00007802 */ /* 0x000fe40000000f00 */
[----:B------:R-:W-:-:S03]  /*37a0*/  MOV R4, 0x37d0 ;  /* 0x000037d000047802 */ /* 0x000fc60000000f00 */
[----:B------:R1:W-:Y:S04]  /*37b0*/  STS [UR6+0x1c0], R0 ;  /* 0x0001c000ff007988 */ /* 0x0003e80008000806 */
[----:B-1---5:R-:W-:Y:S05]  /*37c0*/  CALL.REL.NOINC `($__internal_1_$__cuda_sm10x_tcgen05_guardrail_trap_phase_invalid_during_alloc) ;  /* 0x0000007000447944 */ /* 0x022fea0003c00000 */
.L_x_66:
[----:B------:R-:W-:Y:S05]  /*37d0*/  WARPSYNC.ALL ;  /* 0x0000000000007948 */ /* 0x000fea0003800000 */
[----:B------:R-:W2:Y:S01]  /*37e0*/  S2UR UR4, SR_CgaCtaId ;  /* 0x00000000000479c3 */ /* 0x000ea20000008800 */
[----:B------:R-:W-:Y:S01]  /*37f0*/  UMOV UR17, 0x400 ;  /* 0x0000040000117882 */ /* 0x000fe20000000000 */
[----:B------:R-:W-:-:S06]  /*3800*/  NOP ;  /* 0x0000000000007918 */ /* 0x000fcc0000000000 */
[----:B------:R-:W-:Y:S06]  /*3810*/  BAR.ARV 0x6, 0xa0 ;  /* 0x0182800000007b1d */ /* 0x000fec0000002000 */
[----:B------:R-:W3:Y:S01]  /*3820*/  LDCU UR5, c[0x0][0x38c] ;  /* 0x00007180ff0577ac */ /* 0x000ee20008000800 */
[----:B------:R-:W-:Y:S01]  /*3830*/  LOP3.LUT R2, R2, 0xffff, RZ, 0xc0, !PT ;  /* 0x0000ffff02027812 */ /* 0x000fe200078ec0ff */
[----:B------:R-:W-:Y:S01]  /*3840*/  IMAD.MOV.U32 R11, RZ, RZ, 0x1 ;  /* 0x00000001ff0b7424 */ /* 0x000fe200078e00ff */
[----:B------:R-:W-:Y:S01]  /*3850*/  CS2R R8, SRZ ;  /* 0x0000000000087805 */ /* 0x000fe2000001ff00 */
[----:B------:R-:W4:Y:S01]  /*3860*/  LDCU UR8, c[0x0][0x38c] ;  /* 0x00007180ff0877ac */ /* 0x000f220008000800 */
[----:B------:R-:W-:Y:S01]  /*3870*/  R2UR UR19, R2 ;  /* 0x00000000021372ca */ /* 0x000fe200000e0000 */
[----:B------:R-:W-:Y:S01]  /*3880*/  IMAD.MOV.U32 R10, RZ, RZ, RZ ;  /* 0x000000ffff0a7224 */ /* 0x000fe200078e00ff */
[----:B------:R-:W-:Y:S01]  /*3890*/  UMOV UR23, URZ ;  /* 0x000000ff00177c82 */ /* 0x000fe20008000000 */
[----:B------:R-:W-:Y:S01]  /*38a0*/  UMOV UR14, URZ ;  /* 0x000000ff000e7c82 */ /* 0x000fe20008000000 */
[----:B--2---:R-:W-:Y:S01]  /*38b0*/  ULEA UR17, UR4, UR17, 0x18 ;  /* 0x0000001104117291 */ /* 0x004fe2000f8ec0ff */
[----:B------:R-:W-:Y:S01]  /*38c0*/  UMOV UR26, 0x0 ;  /* 0x00000000001a7882 */ /* 0x000fe20000000000 */
[----:B------:R-:W-:-:S02]  /*38d0*/  UMOV UR27, 0x8200010 ;  /* 0x08200010001b7882 */ /* 0x000fc40000000000 */
[----:B------:R-:W-:Y:S02]  /*38e0*/  UIADD3 UR6, UPT, UPT, UR17, 0x8400, URZ ;  /* 0x0000840011067890 */ /* 0x000fe4000fffe0ff */
[----:B------:R-:W-:Y:S02]  /*38f0*/  UIADD3 UR7, UPT, UPT, UR17, 0x20400, URZ ;  /* 0x0002040011077890 */ /* 0x000fe4000fffe0ff */
[----:B---3--:R-:W-:Y:S01]  /*3900*/  UIADD3 UR5, UPT, UPT, UR5, 0x1f, URZ ;  /* 0x0000001f05057890 */ /* 0x008fe2000fffe0ff */
[----:B-1----:R-:W1:Y:S01]  /*3910*/  LDS R0, [UR17+0x1c0] ;  /* 0x0001c011ff007984 */ /* 0x002e620008000800 */
[----:B------:R-:W-:Y:S02]  /*3920*/  USHF.R.U32.HI UR6, URZ, 0x4, UR6 ;  /* 0x00000004ff067899 */ /* 0x000fe40008011606 */
[----:B------:R-:W-:Y:S02]  /*3930*/  USHF.R.S32.HI UR4, URZ, 0x1f, UR5 ;  /* 0x0000001fff047899 */ /* 0x000fe40008011405 */
[----:B------:R-:W-:-:S02]  /*3940*/  ULOP3.LUT UR6, UR6, 0x3fff, URZ, 0xc0, !UPT ;  /* 0x00003fff06067892 */ /* 0x000fc4000f8ec0ff */
[----:B------:R-:W-:Y:S02]  /*3950*/  ULEA.HI UR4, UR4, UR5, URZ, 0x5 ;  /* 0x0000000504047291 */ /* 0x000fe4000f8f28ff */
[----:B------:R-:W-:Y:S02]  /*3960*/  USHF.R.U32.HI UR5, URZ, 0x4, UR7 ;  /* 0x00000004ff057899 */ /* 0x000fe40008011607 */
[----:B------:R-:W-:Y:S02]  /*3970*/  USHF.R.S32.HI UR28, URZ, 0x5, UR4 ;  /* 0x00000005ff1c7899 */ /* 0x000fe40008011404 */
[----:B------:R-:W-:Y:S02]  /*3980*/  ULOP3.LUT UR5, UR5, 0x3fff, URZ, 0xc0, !UPT ;  /* 0x00003fff05057892 */ /* 0x000fe4000f8ec0ff */
[----:B------:R-:W-:Y:S02]  /*3990*/  UISETP.LT.AND UP0, UPT, UR28, 0x1, UPT ;  /* 0x000000011c00788c */ /* 0x000fe4000bf01270 */
[----:B------:R-:W-:-:S02]  /*39a0*/  ULOP3.LUT UR20, UR6, 0x10000, URZ, 0xfc, !UPT ;  /* 0x0001000006147892 */ /* 0x000fc4000f8efcff */
[----:B------:R-:W-:Y:S02]  /*39b0*/  USEL UR29, UR28, 0x1, !UP0 ;  /* 0x000000011c1d7887 */ /* 0x000fe4000c000000 */
[----:B------:R-:W-:Y:S02]  /*39c0*/  ULOP3.LUT UR21, UR5, 0x10000, URZ, 0xfc, !UPT ;  /* 0x0001000005157892 */ /* 0x000fe4000f8efcff */
[----:B------:R-:W-:Y:S02]  /*39d0*/  UIADD3 UR29, UPT, UPT, -UR29, URZ, URZ ;  /* 0x000000ff1d1d7290 */ /* 0x000fe4000fffe1ff */
[----:B----4-:R-:W-:Y:S01]  /*39e0*/  UISETP.GE.AND UP4, UPT, UR8, 0x1, UPT ;  /* 0x000000010800788c */ /* 0x010fe2000bf86270 */
[----:B------:R-:W-:Y:S01]  /*39f0*/  UMOV UR24, 0x0 ;  /* 0x0000000000187882 */ /* 0x000fe20000000000 */
[----:B------:R-:W-:Y:S01]  /*3a00*/  UMOV UR25, 0x8200010 ;  /* 0x0820001000197882 */ /* 0x000fe20000000000 */
[----:B-1----:R-:W-:-:S15]  /*3a10*/  R2UR UR30, R0 ;  /* 0x00000000001e72ca */ /* 0x002fde00000e0000 */
.L_x_75:
[----:B------:R-:W-:Y:S02]  /*3a20*/  LEA R0, R10, UR17, 0x3 ;  /* 0x000000110a007c11 */ /* 0x000fe4000f8e18ff */
[----:B------:R-:W-:Y:S02]  /*3a30*/  SHF.L.U32 R5, R9, 0x1f, RZ ;  /* 0x0000001f09057819 */ /* 0x000fe400000006ff */
[----:B------:R-:W-:Y:S01]  /*3a40*/  PLOP3.LUT P0, PT, PT, PT, UP4, 0x80, 0x8 ;  /* 0x000000000008781c */ /* 0x000fe20003f0f048 */
[----:B------:R-:W-:Y:S01]  /*3a50*/  VIADD R3, R0, 0x120 ;  /* 0x0000012000037836 */ /* 0x000fe20000000000 */
[----:B-1----:R-:W1:Y:S02]  /*3a60*/  SYNCS.PHASECHK.TRANS64.TRYWAIT P1, [R0+URZ+0x110], R5 ;  /* 0x00011005000075a7 */ /* 0x002e6400080211ff */
[----:B-1-3--:R-:W-:Y:S09]  /*3a70*/  @!P1 BRA `(.L_x_69) ;  /* 0x0000006400989947 */ /* 0x00aff20003800000 */
.L_x_178:
[----:B------:R-:W-:Y:S01]  /*3a80*/  LEA R4, R10, UR17, 0x4 ;  /* 0x000000110a047c11 */ /* 0x000fe2000f8e20ff */
[----:B------:R-:W-:Y:S01]  /*3a90*/  @UP4 ULEA UR4, UR14, UR17, 0x3 ;  /* 0x000000110e044291 */ /* 0x000fe2000f8e18ff */
[----:B------:R-:W-:Y:S01]  /*3aa0*/  PLOP3.LUT P2, PT, PT, PT, PT, 0x80, 0x8 ;  /* 0x000000000008781c */ /* 0x000fe20003f4f070 */
[----:B------:R-:W-:Y:S01]  /*3ab0*/  ULEA UR22, UR23, UR17, 0x3 ;  /* 0x0000001117167291 */ /* 0x000fe2000f8e18ff */
[----:B------:R-:W-:Y:S01]  /*3ac0*/  PRMT R3, RZ, 0x654, R3 ;  /* 0x00000654ff037816 */ /* 0x000fe20000000003 */
[----:B------:R-:W-:Y:S01]  /*3ad0*/  ULEA UR18, UR23, UR30, 0x7 ;  /* 0x0000001e17127291 */ /* 0x000fe2000f8e38ff */
[----:B-1----:R-:W1:Y:S01]  /*3ae0*/  LDS.128 R4, [R4+0x1a0] ;  /* 0x0001a00004047984 */ /* 0x002e620000000c00 */
[----:B------:R-:W-:Y:S02]  /*3af0*/  @P0 SHF.L.U32 R2, R8, 0x1f, RZ ;  /* 0x0000001f08020819 */ /* 0x000fe400000006ff */
[----:B------:R-:W-:Y:S01]  /*3b00*/  SHF.L.U32 R0, R11, 0x1f, RZ ;  /* 0x0000001f0b007819 */ /* 0x000fe200000006ff */
[----:B------:R-:W-:Y:S01]  /*3b10*/  @!PT LDS RZ, [RZ] ;  /* 0x00000000fffff984 */ /* 0x000fe20000000800 */
[----:B------:R-:W-:Y:S01]  /*3b20*/  @!PT LDS RZ, [RZ] ;  /* 0x00000000fffff984 */ /* 0x000fe20000000800 */
[----:B------:R-:W-:Y:S01]  /*3b30*/  @!PT LDS RZ, [RZ] ;  /* 0x00000000fffff984 */ /* 0x000fe20000000800 */
[----:B------:R-:W-:Y:S01]  /*3b40*/  @!PT LDS RZ, [RZ] ;  /* 0x00000000fffff984 */ /* 0x000fe20000000800 */
[----:B------:R2:W-:Y:S06]  /*3b50*/  MEMBAR.ALL.CTA ;  /* 0x0000000000007992 */ /* 0x0005ec0000008000 */
[----:B--2---:R-:W2:Y:S02]  /*3b60*/  FENCE.VIEW.ASYNC.S ;  /* 0x00000000000073c6 */ /* 0x004ea40000000000 */
[----:B--2---:R2:W-:Y:S01]  /*3b70*/  SYNCS.ARRIVE.TRANS64.RED.A1T0 RZ, [R3+URZ], RZ ;  /* 0x000000ff03ff79a7 */ /* 0x0045e200081004ff */
[----:B------:R2:W3:Y:S01]  /*3b80*/  @P0 SYNCS.PHASECHK.TRANS64.TRYWAIT P2, [UR4], R2 ;  /* 0x00000002ff0005a7 */ /* 0x0004e20008041104 */
[----:B-1----:R-:W-:Y:S01]  /*3b90*/  LOP3.LUT P1, RZ, R6, 0x1, RZ, 0xc0, !PT ;  /* 0x0000000106ff7812 */ /* 0x002fe2000782c0ff */
[----:B------:R-:W1:Y:S02]  /*3ba0*/  SYNCS.PHASECHK.TRANS64.TRYWAIT P0, [UR22+0x150], R0 ;  /* 0x00015000ff0075a7 */ /* 0x000e640008001116 */
[----:B-123--:R-:W-:Y:S10]  /*3bb0*/  @!P0 BRA `(.L_x_70) ;  /* 0x00000064005c8947 */ /* 0x00eff40003800000 */
.L_x_180:
[----:B------:R-:W-:Y:S01]  /*3bc0*/  IADD3 R10, PT, PT, R10, 0x1, RZ ;  /* 0x000000010a0a7810 */ /* 0x000fe20007ffe0ff */
[----:B------:R-:W-:Y:S06]  /*3bd0*/  BRA.U !UP4, `(.L_x_71) ;  /* 0x000000010c987547 */ /* 0x000fec000b800000 */
[----:B------:R-:W-:Y:S01]  /*3be0*/  UPLOP3.LUT UP2, UPT, UPT, UPT, UPT, 0x40, 0x4 ;  /* 0x000000000004789c */ /* 0x000fe20003f4e870 */
[----:B------:R-:W-:Y:S01]  /*3bf0*/  UMOV UR16, UR29 ;  /* 0x0000001d00107c82 */ /* 0x000fe20008000000 */
[----:B------:R-:W-:Y:S01]  /*3c00*/  UMOV UR15, UR28 ;  /* 0x0000001c000f7c82 */ /* 0x000fe20008000000 */
[----:B------:R-:W-:-:S08]  /*3c10*/  UMOV UR6, UR14 ;  /* 0x0000000e00067c82 */ /* 0x000fd00008000000 */
.L_x_74:
[----:B------:R-:W-:Y:S02]  /*3c20*/  UIADD3 UR16, UPT, UPT, UR16, 0x1, URZ ;  /* 0x0000000110107890 */ /* 0x000fe4000fffe0ff */
[----:B--2---:R-:W-:Y:S02]  /*3c30*/  ULEA UR5, UR6, UR17, 0x3 ;  /* 0x0000001106057291 */ /* 0x004fe4000f8e18ff */
[----:B------:R-:W-:Y:S01]  /*3c40*/  UISETP.NE.AND UP3, UPT, UR16, URZ, UPT ;  /* 0x000000ff1000728c */ /* 0x000fe2000bf65270 */
[----:B---3--:R-:W-:Y:S10]  /*3c50*/  @P2 BRA `(.L_x_72) ;  /* 0x00000000000c2947 */ /* 0x008ff40003800000 */
[----:B-1----:R-:W-:Y:S04]  /*3c60*/  SHF.L.U32 R3, R8, 0x1f, RZ ;  /* 0x0000001f08037819 */ /* 0x002fe800000006ff */
[----:B------:R-:W1:Y:S02]  /*3c70*/  SYNCS.PHASECHK.TRANS64.TRYWAIT P0, [UR5], R3 ;  /* 0x00000003ff0075a7 */ /* 0x000e640008001105 */
[----:B-1----:R-:W-:Y:S05]  /*3c80*/  @!P0 BRA `(.L_x_73) ;  /* 0x0000006400408947 */ /* 0x002fea0003800000 */
.L_x_72:
[----:B------:R-:W-:Y:S01]  /*3c90*/  UISETP.NE.AND UP0, UPT, UR15, 0x1, UPT ;  /* 0x000000010f00788c */ /* 0x000fe2000bf05270 */
[----:B------:R-:W-:Y:S01]  /*3ca0*/  PLOP3.LUT P2, PT, PT, PT, PT, 0x80, 0x8 ;  /* 0x000000000008781c */ /* 0x000fe20003f4f070 */
[----:B------:R-:W-:Y:S02]  /*3cb0*/  UIADD3 UR4, UPT, UPT, UR6, 0x1, URZ ;  /* 0x0000000106047890 */ /* 0x000fe4000fffe0ff */
[----:B------:R-:W-:Y:S02]  /*3cc0*/  ULEA UR12, UR6, UR21, 0x9 ;  /* 0x00000015060c7291 */ /* 0x000fe4000f8e48ff */
[----:B------:R-:W-:Y:S01]  /*3cd0*/  UISETP.NE.AND UP1, UPT, UR4, 0xc, UPT ;  /* 0x0000000c0400788c */ /* 0x000fe2000bf25270 */
[----:B------:R-:W-:Y:S01]  /*3ce0*/  PLOP3.LUT P0, PT, PT, PT, UP0, 0x80, 0x8 ;  /* 0x000000000008781c */ /* 0x000fe20003f0f008 */
[----:B------:R-:W-:Y:S02]  /*3cf0*/  UIADD3 UR10, UPT, UPT, UR12, 0x2, URZ ;  /* 0x000000020c0a7890 */ /* 0x000fe4000fffe0ff */
[----:B------:R-:W-:Y:S02]  /*3d00*/  USEL UR7, URZ, 0x1, UP1 ;  /* 0x00000001ff077887 */ /* 0x000fe40008800000 */
[----:B------:R-:W-:Y:S02]  /*3d10*/  USEL UR14, UR4, URZ, UP1 ;  /* 0x000000ff040e7287 */ /* 0x000fe40008800000 */
[----:B------:R-:W-:Y:S02]  /*3d20*/  UIADD3 UR15, UPT, UPT, UR15, -0x1, URZ ;  /* 0xffffffff0f0f7890 */ /* 0x000fe4000fffe0ff */
[----:B------:R-:W-:Y:S01]  /*3d30*/  @UP0 ULEA UR4, UR14, UR17, 0x3 ;  /* 0x000000110e040291 */ /* 0x000fe2000f8e18ff */
[----:B------:R-:W-:Y:S01]  /*3d40*/  LOP3.LUT R8, R8, UR7, RZ, 0x3c, !PT ;  /* 0x0000000708087c12 */ /* 0x000fe2000f8e3cff */
[----:B------:R-:W-:Y:S01]  /*3d50*/  UIADD3 UR7, UPT, UPT, UR5, 0x60, URZ ;  /* 0x0000006005077890 */ /* 0x000fe2000fffe0ff */
[----:B------:R-:W-:Y:S02]  /*3d60*/  UMOV UR13, 0x80004020 ;  /* 0x80004020000d7882 */ /* 0x000fe40000000000 */
[----:B-1----:R-:W-:Y:S01]  /*3d70*/  @P0 SHF.L.U32 R0, R8, 0x1f, RZ ;  /* 0x0000001f08000819 */ /* 0x002fe200000006ff */
[----:B------:R-:W-:Y:S01]  /*3d80*/  UMOV UR5, 0x80004020 ;  /* 0x8000402000057882 */ /* 0x000fe20000000000 */
[----:B------:R-:W-:Y:S01]  /*3d90*/  UMOV UR11, 0x80004020 ;  /* 0x80004020000b7882 */ /* 0x000fe20000000000 */
[----:B------:R-:W-:Y:S01]  /*3da0*/  UMOV UR9, 0x80004020 ;  /* 0x8000402000097882 */ /* 0x000fe20000000000 */
[----:B------:R2:W3:Y:S01]  /*3db0*/  @P0 SYNCS.PHASECHK.TRANS64.TRYWAIT P2, [UR4], R0 ;  /* 0x00000000ff0005a7 */ /* 0x0004e20008041104 */
[----:B------:R-:W-:Y:S03]  /*3dc0*/  ULEA UR4, UR6, UR20, 0x9 ;  /* 0x0000001406047291 */ /* 0x000fe6000f8e48ff */
[----:B------:R-:W-:Y:S01]  /*3dd0*/  UMOV UR6, UR14 ;  /* 0x0000000e00067c82 */ /* 0x000fe20008000000 */
[----:B------:R-:W-:Y:S05]  /*3de0*/  UIADD3 UR8, UPT, UPT, UR4, 0x2, URZ ;  /* 0x0000000204087890 */ /* 0x000fea000fffe0ff */
[----:B------:R2:W-:Y:S01]  /*3df0*/  UTCHMMA gdesc[UR4], gdesc[UR12], tmem[UR18], tmem[UR26], idesc[UR27], UP2 ;  /* 0x00ff1a0c040075ea */ /* 0x0005e20009000012 */
[----:B------:R-:W-:Y:S03]  /*3e00*/  UPLOP3.LUT UP2, UPT, UPT, UPT, UPT, 0x80, 0x8 ;  /* 0x000000000008789c */ /* 0x000fe60003f4f070 */
[----:B------:R2:W-:Y:S01]  /*3e10*/  UTCHMMA gdesc[UR8], gdesc[UR10], tmem[UR18], tmem[UR24], idesc[UR25], UPT ;  /* 0x00ff180a080075ea */ /* 0x0005e2000b800012 */
[----:B------:R2:W-:Y:S01]  /*3e20*/  UTCBAR.MULTICAST [UR7], URZ, UR19 ;  /* 0x000000ff070073e9 */ /* 0x0005e20008000813 */
[----:B------:R-:W-:Y:S06]  /*3e30*/  BRA.U UP3, `(.L_x_74) ;  /* 0xfffffffd03787547 */ /* 0x000fec000b83ffff */
.L_x_71:
[----:B--2---:R-:W-:Y:S01]  /*3e40*/  UIADD3 UR4, UPT, UPT, UR23, 0x1, URZ ;  /* 0x0000000117047890 */ /* 0x004fe2000fffe0ff */
[C---:B------:R-:W-:Y:S01]  /*3e50*/  ISETP.NE.AND P0, PT, R10.reuse, 0x2, PT ;  /* 0x000000020a00780c */ /* 0x040fe20003f05270 */
[----:B------:R-:W-:Y:S02]  /*3e60*/  UIADD3 UR5, UPT, UPT, UR22, 0x130, URZ ;  /* 0x0000013016057890 */ /* 0x000fe4000fffe0ff */
[----:B------:R-:W-:Y:S01]  /*3e70*/  UISETP.NE.AND UP0, UPT, UR4, 0x4, UPT ;  /* 0x000000040400788c */ /* 0x000fe2000bf05270 */
[----:B-1----:R-:W-:Y:S02]  /*3e80*/  SEL R0, RZ, 0x1, P0 ;  /* 0x00000001ff007807 */ /* 0x002fe40000000000 */
[----:B------:R-:W-:Y:S01]  /*3e90*/  SEL R10, R10, RZ, P0 ;  /* 0x000000ff0a0a7207 */ /* 0x000fe20000000000 */
[----:B------:R-:W-:Y:S01]  /*3ea0*/  USEL UR6, URZ, 0x1, UP0 ;  /* 0x00000001ff067887 */ /* 0x000fe20008000000 */
[----:B------:R-:W-:Y:S01]  /*3eb0*/  LOP3.LUT R9, R9, R0, RZ, 0x3c, !PT ;  /* 0x0000000009097212 */ /* 0x000fe200078e3cff */
[----:B------:R-:W-:Y:S01]  /*3ec0*/  USEL UR23, UR4, URZ, UP0 ;  /* 0x000000ff04177287 */ /* 0x000fe20008000000 */
[----:B------:R1:W-:Y:S03]  /*3ed0*/  UTCBAR [UR5], URZ ;  /* 0x000000ff050073e9 */ /* 0x0003e600080000ff */
[----:B------:R-:W-:Y:S01]  /*3ee0*/  LOP3.LUT R11, R11, UR6, RZ, 0x3c, !PT ;  /* 0x000000060b0b7c12 */ /* 0x000fe2000f8e3cff */
[----:B------:R-:W-:Y:S07]  /*3ef0*/  @P1 BRA `(.L_x_75) ;  /* 0xfffffff800c81947 */ /* 0x000fee000383ffff */
[----:B------:R-:W2:Y:S01]  /*3f00*/  S2UR UR8, SR_CgaCtaId ;  /* 0x00000000000879c3 */ /* 0x000ea20000008800 */
[----:B------:R-:W-:Y:S01]  /*3f10*/  ELECT P0, URZ, PT ;  /* 0x0000000000ff782f */ /* 0x000fe20003800000 */
[----:B------:R-:W-:Y:S01]  /*3f20*/  IMAD.MOV.U32 R0, RZ, RZ, 0x1 ;  /* 0x00000001ff007424 */ /* 0x000fe200078e00ff */
[----:B------:R-:W-:Y:S01]  /*3f30*/  UIADD3 UR17, UPT, UPT, UR17, 0x150, URZ ;  /* 0x0000015011117890 */ /* 0x000fe2000fffe0ff */
[----:B------:R-:W-:Y:S01]  /*3f40*/  SHF.L.U32 R3, R11, 0x1f, RZ ;  /* 0x0000001f0b037819 */ /* 0x000fe200000006ff */
[----:B------:R-:W-:-:S03]  /*3f50*/  UMOV UR4, 0x40 ;  /* 0x0000004000047882 */ /* 0x000fc60000000000 */
[----:B------:R-:W-:Y:S01]  /*3f60*/  UVIRTCOUNT.DEALLOC.SMPOOL 0x80 ;  /* 0x000000800000784c */ /* 0x000fe20000000000 */
[----:B--2---:R-:W-:Y:S02]  /*3f70*/  ULEA UR8, UR8, UR4, 0x18 ;  /* 0x0000000408087291 */ /* 0x004fe4000f8ec0ff */
[----:B------:R-:W-:-:S07]  /*3f80*/  ULEA UR4, UR23, UR17, 0x3 ;  /* 0x0000001117047291 */ /* 0x000fce000f8e18ff */
[----:B------:R2:W-:Y:S02]  /*3f90*/  @P0 STS.U8 [UR8+0x1c], R0 ;  /* 0x00001c00ff000988 */ /* 0x0005e40008000008 */
[----:B------:R-:W4:Y:S02]  /*3fa0*/  SYNCS.PHASECHK.TRANS64.TRYWAIT P0, [UR4], R3 ;  /* 0x00000003ff0075a7 */ /* 0x000f240008001104 */
[----:B--2-4-:R-:W-:Y:S05]  /*3fb0*/  @!P0 BRA `(.L_x_76) ;  /* 0x00000060008c8947 */ /* 0x014fea0003800000 */
.L_x_183:
[----:B------:R-:W-:-:S04]  /*3fc0*/  UIADD3 UR4, UPT, UPT, UR23, 0x1, URZ ;  /* 0x0000000117047890 */ /* 0x000fc8000fffe0ff */
[----:B------:R-:W-:-:S04]  /*3fd0*/  UISETP.NE.AND UP0, UPT, UR4, 0x4, UPT ;  /* 0x000000040400788c */ /* 0x000fc8000bf05270 */
[----:B------:R-:W-:Y:S02]  /*3fe0*/  USEL UR6, URZ, 0x1, UP0 ;  /* 0x00000001ff067887 */ /* 0x000fe40008000000 */
[----:B------:R-:W-:-:S04]  /*3ff0*/  USEL UR4, UR4, URZ, UP0 ;  /* 0x000000ff04047287 */ /* 0x000fc80008000000 */
[----:B-1----:R-:W-:Y:S01]  /*4000*/  ULEA UR5, UR4, UR17, 0x3 ;  /* 0x0000001104057291 */ /* 0x002fe2000f8e18ff */
[----:B------:R-:W-:-:S04]  /*4010*/  LOP3.LUT R2, R11, UR6, RZ, 0x3c, !PT ;  /* 0x000000060b027c12 */ /* 0x000fc8000f8e3cff */
[----:B--2---:R-:W-:-:S04]  /*4020*/  SHF.L.U32 R3, R2, 0x1f, RZ ;  /* 0x0000001f02037819 */ /* 0x004fc800000006ff */
[----:B------:R-:W1:Y:S02]  /*4030*/  SYNCS.PHASECHK.TRANS64.TRYWAIT P0, [UR5], R3 ;  /* 0x00000003ff0075a7 */ /* 0x000e640008001105 */
[----:B-1----:R-:W-:Y:S05]  /*4040*/  @!P0 BRA `(.L_x_77) ;  /* 0x0000006000808947 */ /* 0x002fea0003800000 */
.L_x_185:
        /* <DEDUP_REMOVED lines=9> */
.L_x_187:
[----:B------:R-:W-:-:S04]  /*40e0*/  UIADD3 UR4, UPT, UPT, UR4, 0x1, URZ ;  /* 0x0000000104047890 */ /* 0x000fc8000fffe0ff */
[----:B------:R-:W-:-:S04]  /*40f0*/  UISETP.NE.AND UP0, UPT, UR4, 0x4, UPT ;  /* 0x000000040400788c */ /* 0x000fc8000bf05270 */
[----:B------:R-:W-:Y:S02]  /*4100*/  USEL UR5, URZ, 0x1, UP0 ;  /* 0x00000001ff057887 */ /* 0x000fe40008000000 */
[----:B------:R-:W-:-:S04]  /*4110*/  USEL UR4, UR4, URZ, UP0 ;  /* 0x000000ff04047287 */ /* 0x000fc80008000000 */
[----:B------:R-:W-:Y:S01]  /*4120*/  ULEA UR4, UR4, UR17, 0x3 ;  /* 0x0000001104047291 */ /* 0x000fe2000f8e18ff */
[----:B-1----:R-:W-:-:S04]  /*4130*/  LOP3.LUT R3, R2, UR5, RZ, 0x3c, !PT ;  /* 0x0000000502037c12 */ /* 0x002fc8000f8e3cff */
[----:B------:R-:W-:-:S04]  /*4140*/  SHF.L.U32 R3, R3, 0x1f, RZ ;  /* 0x0000001f03037819 */ /* 0x000fc800000006ff */
[----:B------:R-:W1:Y:S02]  /*4150*/  SYNCS.PHASECHK.TRANS64.TRYWAIT P0, [UR4], R3 ;  /* 0x00000003ff0075a7 */ /* 0x000e640008001104 */
[----:B-1----:R-:W-:Y:S05]  /*4160*/  @!P0 BRA `(.L_x_79) ;  /* 0x0000006000688947 */ /* 0x002fea0003800000 */
.L_x_189:
[----:B------:R-:W-:Y:S01]  /*4170*/  NOP ;  /* 0x0000000000007918 */ /* 0x000fe20000000000 */
[----:B-1----:R-:W1:Y:S01]  /*4180*/  LDS R0, [UR8+0x14] ;  /* 0x00001408ff007984 */ /* 0x002e620008000800 */
[----:B------:R-:W-:Y:S01]  /*4190*/  ULOP3.LUT UR4, UR30, 0xffff, URZ, 0xc0, !UPT ;  /* 0x0000ffff1e047892 */ /* 0x000fe2000f8ec0ff */
[----:B------:R-:W-:Y:S01]  /*41a0*/  UMOV UR5, 0xffff ;  /* 0x0000ffff00057882 */ /* 0x000fe20000000000 */
[----:B------:R-:W-:Y:S02]  /*41b0*/  UMOV UR6, 0x1 ;  /* 0x0000000100067882 */ /* 0x000fe40000000000 */
[----:B------:R-:W-:-:S04]  /*41c0*/  USHF.R.U32.HI UR4, URZ, 0x5, UR4 ;  /* 0x00000005ff047899 */ /* 0x000fc80008011604 */
[----:B------:R-:W-:Y:S02]  /*41d0*/  USHF.L.U32 UR5, UR5, UR4, URZ ;  /* 0x0000000405057299 */ /* 0x000fe400080006ff */
[----:B------:R-:W-:-:S04]  /*41e0*/  USHF.L.U32 UR4, UR6, UR4, URZ ;  /* 0x0000000406047299 */ /* 0x000fc800080006ff */
[----:B-1----:R-:W-:-:S04]  /*41f0*/  LOP3.LUT R0, R0, UR5, RZ, 0xc0, !PT ;  /* 0x0000000500007c12 */ /* 0x002fc8000f8ec0ff */
[----:B------:R-:W-:-:S13]  /*4200*/  ISETP.NE.AND P0, PT, R0, UR5, PT ;  /* 0x0000000500007c0c */ /* 0x000fda000bf05270 */
[----:B------:R-:W-:Y:S05]  /*4210*/  @P0 BRA `(.L_x_80) ;  /* 0x0000000000580947 */ /* 0x000fea0003800000 */
[----:B------:R-:W1:Y:S02]  /*4220*/  LDS R0, [UR8+0x18] ;  /* 0x00001808ff007984 */ /* 0x000e640008000800 */
[----:B-1----:R-:W-:-:S04]  /*4230*/  LOP3.LUT R0, R0, UR4, RZ, 0xc0, !PT ;  /* 0x0000000400007c12 */ /* 0x002fc8000f8ec0ff */
[----:B------:R-:W-:-:S13]  /*4240*/  ISETP.NE.AND P0, PT, R0, UR4, PT ;  /* 0x0000000400007c0c */ /* 0x000fda000bf05270 */
[----:B------:R-:W-:Y:S05]  /*4250*/  @P0 BRA `(.L_x_81) ;  /* 0x00000000003c0947 */ /* 0x000fea0003800000 */
[----:B------:R-:W1:Y:S01]  /*4260*/  S2R R2, SR_LANEID ;  /* 0x0000000000027919 */ /* 0x000e620000000000 */
[----:B------:R-:W-:Y:S01]  /*4270*/  ULOP3.LUT UR5, URZ, UR5, URZ, 0x33, !UPT ;  /* 0x00000005ff057292 */ /* 0x000fe2000f8e33ff */
[----:B------:R-:W-:Y:S01]  /*4280*/  LOP3.LUT R4, RZ, UR4, RZ, 0x33, !PT ;  /* 0x00000004ff047c12 */ /* 0x000fe2000f8e33ff */
[----:B------:R-:W-:Y:S02]  /*4290*/  VOTEU.ANY UR4, UPT, PT ;  /* 0x0000000000047886 */ /* 0x000fe400038e0100 */
[----:B------:R-:W-:Y:S01]  /*42a0*/  UFLO.U32 UR4, UR4 ;  /* 0x00000004000472bd */ /* 0x000fe200080e0000 */
[----:B------:R-:W2:Y:S01]  /*42b0*/  REDUX UR6, R4 ;  /* 0x00000000040673c4 */ /* 0x000ea20000000000 */
[----:B------:R-:W-:-:S06]  /*42c0*/  IMAD.U32 R0, RZ, RZ, UR5 ;  /* 0x00000005ff007e24 */ /* 0x000fcc000f8e00ff */
[----:B------:R4:W-:Y:S01]  /*42d0*/  UTCATOMSWS.AND URZ, UR5 ;  /* 0x0000000500ff79e3 */ /* 0x0009e20008000000 */
[----:B------:R-:W3:Y:S01]  /*42e0*/  REDUX UR7, R0 ;  /* 0x00000000000773c4 */ /* 0x000ee20000000000 */
[----:B-1----:R-:W-:Y:S01]  /*42f0*/  ISETP.EQ.U32.AND P0, PT, R2, UR4, PT ;  /* 0x0000000402007c0c */ /* 0x002fe2000bf02070 */
[----:B--2---:R-:W-:Y:S01]  /*4300*/  IMAD.U32 R2, RZ, RZ, UR6 ;  /* 0x00000006ff027e24 */ /* 0x004fe2000f8e00ff */
[----:B---3--:R-:W-:-:S11]  /*4310*/  MOV R3, UR7 ;  /* 0x0000000700037c02 */ /* 0x008fd60008000f00 */
[----:B------:R4:W-:Y:S04]  /*4320*/  @P0 ATOMS.AND RZ, [UR8+0x14], R3 ;  /* 0x00001403ffff098c */ /* 0x0009e8000a800008 */
[----:B------:R4:W-:Y:S01]  /*4330*/  @P0 ATOMS.AND RZ, [UR8+0x18], R2 ;  /* 0x00001802ffff098c */ /* 0x0009e2000a800008 */
[----:B------:R-:W-:Y:S05]  /*4340*/  BRA `(.L_x_82) ;  /* 0x0000000000147947 */ /* 0x000fea0003800000 */
.L_x_81:
[----:B------:R-:W-:Y:S02]  /*4350*/  MOV R2, 0x4370 ;  /* 0x0000437000027802 */ /* 0x000fe40000000f00 */
[----:B---3-5:R-:W-:Y:S05]  /*4360*/  CALL.REL.NOINC `($__internal_0_$__cuda_sm10x_tcgen05_guardrail_trap_col_being_dealloced_not_returned_by_alloc) ;  /* 0x0000006400507944 */ /* 0x028fea0003c00000 */
[----:B------:R-:W-:Y:S05]  /*4370*/  BRA `(.L_x_82) ;  /* 0x0000000000087947 */ /* 0x000fea0003800000 */
.L_x_80:
[----:B------:R-:W-:Y:S02]  /*4380*/  MOV R2, 0x43a0 ;  /* 0x000043a000027802 */ /* 0x000fe40000000f00 */
[----:B---3-5:R-:W-:Y:S05]  /*4390*/  CALL.REL.NOINC `($__internal_2_$__cuda_sm10x_tcgen05_guardrail_trap_unallocated_columns_being_dealloced) ;  /* 0x00000064005c7944 */ /* 0x028fea0003c00000 */
.L_x_82:
[----:B------:R-:W-:Y:S01]  /*43a0*/  NOP ;  /* 0x0000000000007918 */ /* 0x000fe20000000000 */
[----:B----4-:R-:W-:Y:S05]  /*43b0*/  EXIT ;  /* 0x000000000000794d */ /* 0x010fea0003800000 */
.L_x_64:
[----:B------:R-:W-:-:S09]  /*43c0*/  UISETP.NE.OR UP0, UPT, UR17, 0x3, !UP3 ;  /* 0x000000031100788c */ /* 0x000fd2000df05670 */
[----:B------:R-:W-:Y:S05]  /*43d0*/  BRA.U UP0, `(.L_x_83) ;  /* 0x0000001100547547 */ /* 0x000fea000b800000 */
[----:B------:R-:W1:Y:S01]  /*43e0*/  LDCU UR31, c[0x0][0x370] ;  /* 0x00006e00ff1f77ac */ /* 0x000e620008000800 */
[----:B------:R-:W2:Y:S01]  /*43f0*/  LDC.64 R16, c[0x0][0x348] ;  /* 0x0000d200ff107b82 */ /* 0x000ea20000000a00 */
[----:B------:R-:W-:Y:S02]  /*4400*/  HFMA2 R13, -RZ, RZ, 0, 0 ;  /* 0x00000000ff0d7431 */ /* 0x000fe400000001ff */
[----:B------:R-:W-:Y:S01]  /*4410*/  IMAD.MOV.U32 R15, RZ, RZ, 0x1 ;  /* 0x00000001ff0f7424 */ /* 0x000fe200078e00ff */
[----:B------:R-:W1:Y:S01]  /*4420*/  LDCU.128 UR48, c[0x0][0xb10] ;  /* 0x00016200ff3077ac */ /* 0x000e620008000c00 */
[----:B------:R-:W-:Y:S01]  /*4430*/  IMAD.MOV.U32 R14, RZ, RZ, RZ ;  /* 0x000000ffff0e7224 */ /* 0x000fe200078e00ff */
[----:B------:R-:W-:Y:S01]  /*4440*/  MOV R7, 0x2000 ;  /* 0x0000200000077802 */ /* 0x000fe20000000f00 */
[----:B------:R-:W3:Y:S01]  /*4450*/  LDCU UR30, c[0x0][0x374] ;  /* 0x00006e80ff1e77ac */ /* 0x000ee20008000800 */
[----:B------:R-:W4:Y:S01]  /*4460*/  LDC.64 R2, c[0x0][0x888] ;  /* 0x00022200ff027b82 */ /* 0x000f220000000a00 */
[----:B------:R-:W3:Y:S01]  /*4470*/  LDCU UR15, c[0x0][0xb0c] ;  /* 0x00016180ff0f77ac */ /* 0x000ee20008000800 */
[----:B------:R-:W2:Y:S06]  /*4480*/  LDCU UR40, c[0x0][0xb20] ;  /* 0x00016400ff2877ac */ /* 0x000eac0008000800 */
[----:B------:R-:W4:Y:S01]  /*4490*/  LDC.64 R4, c[0x0][0x890] ;  /* 0x00022400ff047b82 */ /* 0x000f220000000a00 */
[----:B------:R-:W2:Y:S01]  /*44a0*/  LDCU UR4, c[0x0][0xb30] ;  /* 0x00016600ff0477ac */ /* 0x000ea20008000800 */
[----:B------:R-:W-:Y:S01]  /*44b0*/  UMOV UR21, 0x400 ;  /* 0x0000040000157882 */ /* 0x000fe20000000000 */
[----:B-1----:R-:W-:-:S02]  /*44c0*/  UIMAD.WIDE.U32 UR6, UR31, UR48, URZ ;  /* 0x000000301f0672a5 */ /* 0x002fc4000f8e00ff */
[----:B---3--:R-:W-:Y:S02]  /*44d0*/  UIMAD.WIDE.U32 UR8, UR30, UR51, URZ ;  /* 0x000000331e0872a5 */ /* 0x008fe4000f8e00ff */
[----:B------:R-:W-:Y:S02]  /*44e0*/  ULEA UR21, UR47, UR21, 0x18 ;  /* 0x000000152f157291 */ /* 0x000fe4000f8ec0ff */
[----:B------:R-:W-:Y:S02]  /*44f0*/  UPLOP3.LUT UP3, UPT, UPT, UPT, UPT, 0x40, 0x4 ;  /* 0x000000000004789c */ /* 0x000fe40003f6e870 */
[----:B------:R-:W-:Y:S01]  /*4500*/  UIADD3 UR37, UPT, UPT, UR21, 0xd8, URZ ;  /* 0x000000d815257890 */ /* 0x000fe2000fffe0ff */
[----:B------:R-:W-:Y:S01]  /*4510*/  UMOV UR6, UR7 ;  /* 0x0000000700067c82 */ /* 0x000fe20008000000 */
[----:B------:R-:W-:Y:S01]  /*4520*/  UMOV UR38, UR9 ;  /* 0x0000000900267c82 */ /* 0x000fe20008000000 */
[----:B------:R-:W-:Y:S02]  /*4530*/  UISETP.GE.AND UP0, UPT, UR42, 0x1, UPT ;  /* 0x000000012a00788c */ /* 0x000fe4000bf06270 */
[----:B------:R-:W-:Y:S01]  /*4540*/  UISETP.NE.AND UP4, UPT, UR42, 0x1, UPT ;  /* 0x000000012a00788c */ /* 0x000fe2000bf85270 */
[----:B------:R-:W1:Y:S01]  /*4550*/  LDCU.64 UR22, c[0x0][0xb28] ;  /* 0x00016500ff1677ac */ /* 0x000e620008000a00 */
[----:B------:R-:W-:-:S02]  /*4560*/  UISETP.NE.AND UP6, UPT, UR15, 0x1, UPT ;  /* 0x000000010f00788c */ /* 0x000fc4000bfc5270 */
[----:B------:R-:W-:Y:S02]  /*4570*/  UISETP.NE.AND UP5, UPT, UR50, 0x1, UPT ;  /* 0x000000013200788c */ /* 0x000fe4000bfa5270 */
[----:B------:R-:W-:Y:S02]  /*4580*/  UIADD3 UR33, UPT, UPT, UR21, 0xc0, URZ ;  /* 0x000000c015217890 */ /* 0x000fe4000fffe0ff */
[----:B------:R-:W-:Y:S02]  /*4590*/  UIADD3 UR25, UPT, UPT, UR21, 0xc8, URZ ;  /* 0x000000c815197890 */ /* 0x000fe4000fffe0ff */
[----:B------:R-:W-:Y:S02]  /*45a0*/  UIADD3 UR17, UPT, UPT, UR21, 0xd0, URZ ;  /* 0x000000d015117890 */ /* 0x000fe4000fffe0ff */
[----:B------:R-:W-:Y:S02]  /*45b0*/  UPRMT UR37, UR47, 0x654, UR37 ;  /* 0x000006542f257896 */ /* 0x000fe40008000025 */
[----:B------:R-:W-:-:S02]  /*45c0*/  USHF.R.U32.HI UR39, URZ, UR49, UR6 ;  /* 0x00000031ff277299 */ /* 0x000fc40008011606 */
[----:B--2---:R-:W-:Y:S02]  /*45d0*/  USHF.R.U32.HI UR38, URZ, UR40, UR38 ;  /* 0x00000028ff267299 */ /* 0x004fe40008011626 */
[----:B------:R-:W-:-:S11]  /*45e0*/  UISETP.NE.AND UP2, UPT, UR4, 0x1, UPT ;  /* 0x000000010400788c */ /* 0x000fd6000bf45270 */
.L_x_94:
[C---:B------:R-:W-:Y:S02]  /*45f0*/  LEA R12, R14.reuse, UR21, 0x3 ;  /* 0x000000150e0c7c11 */ /* 0x040fe4000f8e18ff */
[----:B------:R-:W-:Y:S02]  /*4600*/  SHF.L.U32 R9, R13, 0x1f, RZ ;  /* 0x0000001f0d097819 */ /* 0x000fe400000006ff */
[----:B------:R-:W-:Y:S02]  /*4610*/  LEA R10, R14, UR21, 0x4 ;  /* 0x000000150e0a7c11 */ /* 0x000fe4000f8e20ff */
[----:B--2---:R-:W2:Y:S02]  /*4620*/  SYNCS.PHASECHK.TRANS64.TRYWAIT P0, [R12+URZ+0x110], R9 ;  /* 0x000110090c0075a7 */ /* 0x004ea400080011ff */
[----:B--2---:R-:W-:Y:S05]  /*4630*/  @!P0 BRA `(.L_x_84) ;  /* 0x0000005c004c8947 */ /* 0x004fea0003800000 */
.L_x_190:
[----:B--2---:R-:W2:Y:S01]  /*4640*/  LDS.128 R8, [R10+0x1a0] ;  /* 0x0001a0000a087984 */ /* 0x004ea20000000c00 */
[----:B------:R-:W-:Y:S01]  /*4650*/  UISETP.GE.AND UP0, UPT, UR42, 0x1, UPT ;  /* 0x000000012a00788c */ /* 0x000fe2000bf06270 */
[----:B------:R-:W-:Y:S01]  /*4660*/  @!PT LDS RZ, [RZ] ;  /* 0x00000000fffff984 */ /* 0x000fe20000000800 */
[----:B------:R-:W-:Y:S01]  /*4670*/  @!PT LDS RZ, [RZ] ;  /* 0x00000000fffff984 */ /* 0x000fe20000000800 */
[----:B------:R-:W-:Y:S01]  /*4680*/  @!PT LDS RZ, [RZ] ;  /* 0x00000000fffff984 */ /* 0x000fe20000000800 */
[----:B------:R-:W-:Y:S01]  /*4690*/  @!PT LDS RZ, [RZ] ;  /* 0x00000000fffff984 */ /* 0x000fe20000000800 */
[----:B------:R3:W-:Y:S06]  /*46a0*/  MEMBAR.ALL.CTA ;  /* 0x0000000000007992 */ /* 0x0007ec0000008000 */
[----:B---3--:R-:W3:Y:S01]  /*46b0*/  FENCE.VIEW.ASYNC.S ;  /* 0x00000000000073c6 */ /* 0x008ee20000000000 */
[----:B--2---:R-:W-:Y:S11]  /*46c0*/  LOP3.LUT P0, RZ, R10, 0x1, RZ, 0xc0, !PT ;  /* 0x000000010aff7812 */ /* 0x004ff6000780c0ff */
[----:B------:R-:W-:Y:S02]  /*46d0*/  @!UPT UIADD3 URZ, UPT, UPT, URZ, URZ, URZ ;  /* 0x000000fffffff290 */ /* 0x000fe4000fffe0ff */
[----:B---3--:R-:W-:Y:S01]  /*46e0*/  VOTEU.ANY UP1, P0 ;  /* 0x0000000000ff7886 */ /* 0x008fe20000020100 */
[----:B------:R-:W-:Y:S11]  /*46f0*/  PLOP3.LUT P0, PT, PT, PT, UP1, 0x80, 0x8 ;  /* 0x000000000008781c */ /* 0x000ff60003f0f018 */
[----:B------:R-:W-:Y:S02]  /*4700*/  @!UPT UIADD3 URZ, UPT, UPT, URZ, URZ, URZ ;  /* 0x000000fffffff290 */ /* 0x000fe4000fffe0ff */
[----:B------:R-:W-:Y:S02]  /*4710*/  @P0 SHF.R.U32.HI R0, RZ, 0x10, R9 ;  /* 0x00000010ff000819 */ /* 0x000fe40000011609 */
[----:B------:R-:W-:Y:S02]  /*4720*/  @P0 MOV R6, R8 ;  /* 0x0000000800060202 */ /* 0x000fe40000000f00 */
[----:B------:R-:W-:Y:S01]  /*4730*/  @P0 R2UR UR4, R0 ;  /* 0x00000000000402ca */ /* 0x000fe200000e0000 */
[----:B------:R-:W-:Y:S01]  /*4740*/  VIADD R0, R12, 0x120 ;  /* 0x000001200c007836 */ /* 0x000fe20000000000 */
[----:B------:R-:W-:Y:S02]  /*4750*/  @P0 LOP3.LUT R8, R9, 0xffff, RZ, 0xc0, !PT ;  /* 0x0000ffff09080812 */ /* 0x000fe400078ec0ff */
[----:B------:R-:W-:Y:S02]  /*4760*/  @P0 R2UR UR6, R6 ;  /* 0x00000000060602ca */ /* 0x000fe400000e0000 */
[----:B------:R-:W-:Y:S02]  /*4770*/  PRMT R0, RZ, 0x654, R0 ;  /* 0x00000654ff007816 */ /* 0x000fe40000000000 */
[----:B------:R-:W-:Y:S02]  /*4780*/  @P0 R2UR UR5, R8 ;  /* 0x00000000080502ca */ /* 0x000fe400000e0000 */
[----:B------:R2:W-:Y:S03]  /*4790*/  SYNCS.ARRIVE.TRANS64.RED.A1T0 RZ, [R0+URZ], RZ ;  /* 0x000000ff00ff79a7 */ /* 0x0005e600081004ff */
[----:B------:R-:W-:Y:S04]  /*47a0*/  @UP1 UMOV UR29, UR4 ;  /* 0x00000004001d1c82 */ /* 0x000fe80008000000 */
[----:B------:R-:W-:Y:S04]  /*47b0*/  @UP1 UMOV UR14, UR6 ;  /* 0x00000006000e1c82 */ /* 0x000fe80008000000 */
[----:B------:R-:W-:Y:S01]  /*47c0*/  @UP1 UMOV UR13, UR5 ;  /* 0x00000005000d1c82 */ /* 0x000fe20008000000 */
[----:B------:R-:W-:Y:S05]  /*47d0*/  BRA.U !UP0, `(.L_x_85) ;  /* 0x0000000108a47547 */ /* 0x000fea000b800000 */
[----:B------:R-:W-:Y:S02]  /*47e0*/  UIMAD.WIDE.U32 UR18, UR13, UR51, URZ ;  /* 0x000000330d1272a5 */ /* 0x000fe4000f8e00ff */
[----:B------:R-:W-:Y:S02]  /*47f0*/  UIMAD.WIDE.U32 UR26, UR14, UR48, URZ ;  /* 0x000000300e1a72a5 */ /* 0x000fe4000f8e00ff */
[----:B------:R-:W-:Y:S02]  /*4800*/  USEL UR4, UR30, UR38, !UP5 ;  /* 0x000000261e047287 */ /* 0x000fe4000e800000 */
[----:B------:R-:W-:Y:S02]  /*4810*/  USEL UR7, UR31, UR39, !UP6 ;  /* 0x000000271f077287 */ /* 0x000fe4000f000000 */
[----:B-1----:R-:W-:Y:S02]  /*4820*/  UIMAD.WIDE.U32 UR8, UR4, UR22, URZ ;  /* 0x00000016040872a5 */ /* 0x002fe4000f8e00ff */
[----:B------:R-:W-:Y:S01]  /*4830*/  UIMAD.WIDE.U32 UR10, UR7, UR22, URZ ;  /* 0x00000016070a72a5 */ /* 0x000fe2000f8e00ff */
[----:B------:R-:W-:Y:S02]  /*4840*/  UMOV UR5, UR19 ;  /* 0x0000001300057c82 */ /* 0x000fe40008000000 */
[----:B------:R-:W-:Y:S03]  /*4850*/  USHF.R.U32.HI UR6, URZ, UR40, UR5 ;  /* 0x00000028ff067299 */ /* 0x000fe60008011605 */
[----:B------:R-:W-:Y:S01]  /*4860*/  UMOV UR5, UR27 ;  /* 0x0000001b00057c82 */ /* 0x000fe20008000000 */
[----:B------:R-:W-:Y:S02]  /*4870*/  USEL UR6, UR13, UR6, !UP5 ;  /* 0x000000060d067287 */ /* 0x000fe4000e800000 */
[----:B------:R-:W-:Y:S03]  /*4880*/  USHF.R.U32.HI UR12, URZ, UR49, UR5 ;  /* 0x00000031ff0c7299 */ /* 0x000fe60008011605 */
[----:B------:R-:W-:Y:S02]  /*4890*/  UMOV UR5, UR9 ;  /* 0x0000000900057c82 */ /* 0x000fe40008000000 */
[----:B------:R-:W-:Y:S03]  /*48a0*/  @UP4 USHF.R.U32.HI UR4, URZ, UR23, UR5 ;  /* 0x00000017ff044299 */ /* 0x000fe60008011605 */
[----:B------:R-:W-:Y:S01]  /*48b0*/  UMOV UR5, UR11 ;  /* 0x0000000b00057c82 */ /* 0x000fe20008000000 */
[----:B------:R-:W-:Y:S02]  /*48c0*/  UIMAD UR4, UR42, UR4, URZ ;  /* 0x000000042a0472a4 */ /* 0x000fe4000f8e02ff */
[----:B------:R-:W-:Y:S02]  /*48d0*/  @UP4 USHF.R.U32.HI UR7, URZ, UR23, UR5 ;  /* 0x00000017ff074299 */ /* 0x000fe40008011605 */
[----:B------:R-:W-:Y:S02]  /*48e0*/  UIMAD.WIDE.U32 UR10, UR6, UR22, URZ ;  /* 0x00000016060a72a5 */ /* 0x000fe4000f8e00ff */
[----:B------:R-:W-:Y:S02]  /*48f0*/  USEL UR5, UR14, UR12, !UP6 ;  /* 0x0000000c0e057287 */ /* 0x000fe4000f000000 */
[----:B------:R-:W-:Y:S02]  /*4900*/  UIMAD UR8, UR42, UR7, URZ ;  /* 0x000000072a0872a4 */ /* 0x000fe4000f8e02ff */
[----:B------:R-:W-:Y:S03]  /*4910*/  UISETP.GE.AND UP0, UPT, UR6, UR4, UPT ;  /* 0x000000040600728c */ /* 0x000fe6000bf06270 */
[----:B------:R-:W-:Y:S01]  /*4920*/  UMOV UR4, UR11 ;  /* 0x0000000b00047c82 */ /* 0x000fe20008000000 */
[----:B------:R-:W-:Y:S02]  /*4930*/  UISETP.GE.OR UP0, UPT, UR5, UR8, UP0 ;  /* 0x000000080500728c */ /* 0x000fe40008706670 */
[----:B------:R-:W-:Y:S02]  /*4940*/  USHF.R.U32.HI UR4, URZ, UR23, UR4 ;  /* 0x00000017ff047299 */ /* 0x000fe40008011604 */
[----:B------:R-:W-:Y:S02]  /*4950*/  UIMAD.WIDE.U32 UR8, UR5, UR22, URZ ;  /* 0x00000016050872a5 */ /* 0x000fe4000f8e00ff */
[----:B------:R-:W-:Y:S04]  /*4960*/  USEL UR10, UR6, UR4, !UP4 ;  /* 0x00000004060a7287 */ /* 0x000fe8000e000000 */
[----:B------:R-:W-:Y:S01]  /*4970*/  UIADD3 UR11, UPT, UPT, -UR10, URZ, URZ ;  /* 0x000000ff0a0b7290 */ /* 0x000fe2000fffe1ff */
[----:B------:R-:W-:Y:S02]  /*4980*/  @!UP0 UMOV UR4, UR9 ;  /* 0x0000000900048c82 */ /* 0x000fe40008000000 */
[----:B------:R-:W-:Y:S02]  /*4990*/  @!UP0 USHF.R.U32.HI UR4, URZ, UR23, UR4 ;  /* 0x00000017ff048299 */ /* 0x000fe40008011604 */
[----:B------:R-:W-:Y:S02]  /*49a0*/  UIMAD UR8, UR42, UR11, UR6 ;  /* 0x0000000b2a0872a4 */ /* 0x000fe4000f8e0206 */
[----:B------:R-:W-:Y:S04]  /*49b0*/  @!UP0 USEL UR4, UR5, UR4, !UP4 ;  /* 0x0000000405048287 */ /* 0x000fe8000e000000 */
[----:B------:R-:W-:Y:S02]  /*49c0*/  @!UP0 UIMAD UR8, UR7, UR8, UR4 ;  /* 0x00000008070882a4 */ /* 0x000fe4000f8e0204 */
[----:B------:R-:W-:Y:S02]  /*49d0*/  @!UP0 UIADD3 UR9, UPT, UPT, UR10, -UR4, URZ ;  /* 0x800000040a098290 */ /* 0x000fe4000fffe0ff */
[----:B------:R-:W-:Y:S02]  /*49e0*/  UIADD3 UR4, UPT, UPT, -UR5, URZ, URZ ;  /* 0x000000ff05047290 */ /* 0x000fe4000fffe1ff */
[----:B------:R-:W-:Y:S02]  /*49f0*/  UIADD3 UR7, UPT, UPT, -UR6, URZ, URZ ;  /* 0x000000ff06077290 */ /* 0x000fe4000fffe1ff */
[----:B------:R-:W-:Y:S02]  /*4a00*/  @!UP0 UIMAD UR6, UR9, UR42, UR5 ;  /* 0x0000002a090682a4 */ /* 0x000fe4000f8e0205 */
[----:B------:R-:W-:Y:S02]  /*4a10*/  UIMAD UR14, UR15, UR4, UR14 ;  /* 0x000000040f0e72a4 */ /* 0x000fe4000f8e020e */
[----:B------:R-:W-:Y:S01]  /*4a20*/  UIMAD UR13, UR50, UR7, UR13 ;  /* 0x00000007320d72a4 */ /* 0x000fe2000f8e020d */
[----:B------:R-:W-:Y:S02]  /*4a30*/  @!UP0 UMOV UR5, UR8 ;  /* 0x0000000800058c82 */ /* 0x000fe40008000000 */
[----:B------:R-:W-:Y:S02]  /*4a40*/  UIMAD UR14, UR5, UR15, UR14 ;  /* 0x0000000f050e72a4 */ /* 0x000fe4000f8e020e */
[----:B------:R-:W-:Y:S11]  /*4a50*/  UIMAD UR13, UR6, UR50, UR13 ;  /* 0x00000032060d72a4 */ /* 0x000ff6000f8e020d */
[----:B------:R-:W-:Y:S01]  /*4a60*/  @!UPT UIADD3 URZ, UPT, UPT, URZ, URZ, URZ ;  /* 0x000000fffffff290 */ /* 0x000fe2000fffe0ff */
.L_x_85:
[----:B------:R-:W3:Y:S01]  /*4a70*/  @!UP2 LDCU.128 UR8, c[0x0][0xb10] ;  /* 0x00016200ff08a7ac */ /* 0x000ee20008000c00 */
[C---:B----4-:R-:W-:Y:S02]  /*4a80*/  ISETP.NE.U32.AND P1, PT, R4.reuse, RZ, PT ;  /* 0x000000ff0400720c */ /* 0x050fe40003f25070 */
[----:B------:R-:W-:Y:S02]  /*4a90*/  ISETP.NE.U32.AND P0, PT, R4, RZ, PT ;  /* 0x000000ff0400720c */ /* 0x000fe40003f05070 */
[C---:B------:R-:W-:Y:S02]  /*4aa0*/  ISETP.NE.AND.EX P1, PT, R5.reuse, RZ, PT, P1 ;  /* 0x000000ff0500720c */ /* 0x040fe40003f25310 */
[----:B------:R-:W-:Y:S01]  /*4ab0*/  ISETP.NE.AND.EX P0, PT, R5, RZ, PT, P0 ;  /* 0x000000ff0500720c */ /* 0x000fe20003f05300 */
[----:B------:R-:W4:Y:S01]  /*4ac0*/  @!UP2 LDCU UR5, c[0x0][0xb0c] ;  /* 0x00016180ff05a7ac */ /* 0x000f220008000800 */
[----:B------:R-:W-:Y:S01]  /*4ad0*/  SHF.L.U32 R9, R15, 0x1f, RZ ;  /* 0x0000001f0f097819 */ /* 0x000fe200000006ff */
[----:B------:R-:W-:Y:S02]  /*4ae0*/  USHF.L.U32 UR35, UR16, 0x7, URZ ;  /* 0x0000000710237899 */ /* 0x000fe400080006ff */
[----:B------:R-:W-:Y:S02]  /*4af0*/  USHF.L.U32 UR34, UR20, 0x7, URZ ;  /* 0x0000000714227899 */ /* 0x000fe400080006ff */
[----:B---3--:R-:W-:Y:S07]  /*4b00*/  UIMAD.WIDE.U32 UR6, UR14, UR8, URZ ;  /* 0x000000080e0672a5 */ /* 0x008fee000f8e00ff */
[----:B------:R-:W-:Y:S01]  /*4b10*/  @!UP2 UMOV UR4, UR7 ;  /* 0x000000070004ac82 */ /* 0x000fe20008000000 */
[----:B----4-:R-:W-:Y:S02]  /*4b20*/  @!UP2 UISETP.NE.AND UP0, UPT, UR5, 0x1, UPT ;  /* 0x000000010500a88c */ /* 0x010fe4000bf05270 */
[----:B------:R-:W-:Y:S02]  /*4b30*/  @!UP2 USHF.R.U32.HI UR4, URZ, UR9, UR4 ;  /* 0x00000009ff04a299 */ /* 0x000fe40008011604 */
[----:B------:R-:W-:Y:S02]  /*4b40*/  UIMAD.WIDE.U32 UR6, UR13, UR11, URZ ;  /* 0x0000000b0d0672a5 */ /* 0x000fe4000f8e00ff */
[----:B------:R-:W-:Y:S02]  /*4b50*/  @!UP2 USEL UR8, UR14, UR4, !UP0 ;  /* 0x000000040e08a287 */ /* 0x000fe4000c000000 */
[----:B------:R-:W-:Y:S03]  /*4b60*/  @!UP2 UISETP.NE.AND UP0, UPT, UR10, 0x1, UPT ;  /* 0x000000010a00a88c */ /* 0x000fe6000bf05270 */
[----:B------:R-:W-:Y:S02]  /*4b70*/  @!UP2 UMOV UR6, UR7 ;  /* 0x000000070006ac82 */ /* 0x000fe40008000000 */
[----:B------:R-:W3:Y:S02]  /*4b80*/  @!UP2 LDCU UR4, c[0x0][0xb20] ;  /* 0x00016400ff04a7ac */ /* 0x000ee40008000800 */
[----:B---3--:R-:W-:Y:S04]  /*4b90*/  @!UP2 USHF.R.U32.HI UR6, URZ, UR4, UR6 ;  /* 0x00000004ff06a299 */ /* 0x008fe80008011606 */
[----:B------:R-:W-:Y:S04]  /*4ba0*/  @!UP2 USEL UR6, UR13, UR6, !UP0 ;  /* 0x000000060d06a287 */ /* 0x000fe8000c000000 */
[----:B------:R-:W-:Y:S02]  /*4bb0*/  @!UP2 UIADD3 UR4, UPT, UPT, -UR8, UR6, URZ ;  /* 0x000000060804a290 */ /* 0x000fe4000fffe1ff */
[----:B------:R-:W-:Y:S02]  /*4bc0*/  @!UP2 UIADD3 UR6, UPT, UPT, UR8, -UR6, URZ ;  /* 0x800000060806a290 */ /* 0x000fe4000fffe0ff */
[----:B------:R-:W-:Y:S02]  /*4bd0*/  @!UP2 UIMAD UR14, UR4, UR5, UR14 ;  /* 0x00000005040ea2a4 */ /* 0x000fe4000f8e020e */
[----:B------:R-:W-:Y:S01]  /*4be0*/  @!UP2 UIMAD UR13, UR6, UR10, UR13 ;  /* 0x0000000a060da2a4 */ /* 0x000fe2000f8e020d */
[----:B------:R-:W-:Y:S11]  /*4bf0*/  BRA.U UP3, `(.L_x_86) ;  /* 0x0000000103107547 */ /* 0x000ff6000b800000 */
[----:B--2---:R-:W-:Y:S04]  /*4c00*/  MOV R0, UR43 ;  /* 0x0000002b00007c02 */ /* 0x004fe80008000f00 */
[----:B------:R-:W-:Y:S04]  /*4c10*/  SHF.L.U32 R11, R0, 0x1f, RZ ;  /* 0x0000001f000b7819 */ /* 0x000fe800000006ff */
[----:B------:R-:W2:Y:S02]  /*4c20*/  SYNCS.PHASECHK.TRANS64.TRYWAIT P2, [UR21+0x108], R11 ;  /* 0x0001080bff0075a7 */ /* 0x000ea40008041115 */
[----:B--2---:R-:W-:Y:S05]  /*4c30*/  @!P2 BRA `(.L_x_87) ;  /* 0x0000005400e0a947 */ /* 0x004fea0003800000 */
.L_x_86:
[----:B------:R-:W-:Y:S05]  /*4c40*/  @!P1 BRA `(.L_x_88) ;  /* 0x0000000000309947 */ /* 0x000fea0003800000 */
[----:B------:R-:W-:Y:S01]  /*4c50*/  ISETP.NE.U32.AND P1, PT, R2, RZ, PT ;  /* 0x000000ff0200720c */ /* 0x000fe20003f25070 */
[----:B------:R-:W3:Y:S01]  /*4c60*/  LDCU.64 UR4, c[0x0][0x358] ;  /* 0x00006b00ff0477ac */ /* 0x000ee20008000a00 */
[----:B------:R-:W-:Y:S02]  /*4c70*/  IMAD.MOV.U32 R80, RZ, RZ, 0x1 ;  /* 0x00000001ff507424 */ /* 0x000fe400078e00ff */
[----:B------:R-:W-:Y:S11]  /*4c80*/  ISETP.NE.AND.EX P1, PT, R3, RZ, PT, P1 ;  /* 0x000000ff0300720c */ /* 0x000ff60003f25310 */
[----:B------:R-:W-:Y:S02]  /*4c90*/  @!UPT UIADD3 URZ, UPT, UPT, URZ, URZ, URZ ;  /* 0x000000fffffff290 */ /* 0x000fe4000fffe0ff */
[----:B--2---:R-:W2:Y:S01]  /*4ca0*/  @P1 LDC.64 R10, c[0x0][0x888] ;  /* 0x00022200ff0a1b82 */ /* 0x004ea20000000a00 */
[----:B------:R-:W-:Y:S04]  /*4cb0*/  @P1 IMAD R0, R4, UR36, RZ ;  /* 0x0000002404001c24 */ /* 0x000fe8000f8e02ff */
[----:B--2---:R-:W-:Y:S04]  /*4cc0*/  @P1 IMAD.WIDE R10, R0, 0x4, R10 ;  /* 0x00000004000a1825 */ /* 0x004fe800078e020a */
[----:B------:R-:W-:Y:S01]  /*4cd0*/  HFMA2 R0, -RZ, RZ, 0, 5.9604644775390625e-08 ;  /* 0x00000001ff007431 */ /* 0x000fe200000001ff */
[----:B---3-5:R3:W5:Y:S04]  /*4ce0*/  @P1 LDG.E R41, desc[UR4][R10.64] ;  /* 0x000000040a291981 */ /* 0x028768000c1e1900 */
[----:B------:R-:W-:Y:S01]  /*4cf0*/  @!P1 PRMT R80, R0, 0x7610, R80 ;  /* 0x0000761000509816 */ /* 0x000fe20000000050 */
[----:B---3--:R-:W4:Y:S06]  /*4d00*/  @!P1 LDC R41, c[0x0][0x880] ;  /* 0x00022000ff299b82 */ /* 0x008f2c0000000800 */
.L_x_88:
[----:B----45:R-:W-:Y:S01]  /*4d10*/  @!P0 FSETP.EQ.AND P1, PT, R41, RZ, PT ;  /* 0x000000ff2900820b */ /* 0x030fe20003f22000 */
[----:B------:R-:W-:Y:S01]  /*4d20*/  @!UPT UIADD3 URZ, UPT, UPT, URZ, URZ, URZ ;  /* 0x000000fffffff290 */ /* 0x000fe2000fffe0ff */
[----:B------:R-:W-:Y:S11]  /*4d30*/  @!P0 BRA `(.L_x_89) ;  /* 0x0000000000188947 */ /* 0x000ff60003800000 */
[----:B------:R-:W-:Y:S02]  /*4d40*/  LOP3.LUT P0, RZ, R80, 0xff, RZ, 0xc0, !PT ;  /* 0x000000ff50ff7812 */ /* 0x000fe4000780c0ff */
[----:B------:R-:W-:Y:S04]  /*4d50*/  ISETP.NE.U32.AND P1, PT, R2, RZ, PT ;  /* 0x000000ff0200720c */ /* 0x000fe80003f25070 */
[----:B------:R-:W-:Y:S04]  /*4d60*/  ISETP.NE.AND.EX P1, PT, R3, RZ, PT, P1 ;  /* 0x000000ff0300720c */ /* 0x000fe80003f25310 */
[----:B------:R-:W-:Y:S03]  /*4d70*/  PLOP3.LUT P1, PT, P1, PT, PT, 0x8, 0x80 ;  /* 0x000000000080781c */ /* 0x000fe60000f2e170 */
[----:B------:R-:W-:Y:S11]  /*4d80*/  @P0 FSETP.EQ.AND P1, PT, R41, RZ, PT ;  /* 0x000000ff2900020b */ /* 0x000ff60003f22000 */
[----:B------:R-:W-:Y:S02]  /*4d90*/  @!UPT UIADD3 URZ, UPT, UPT, URZ, URZ, URZ ;  /* 0x000000fffffff290 */ /* 0x000fe4000fffe0ff */
.L_x_89:
[----:B------:R-:W3:Y:S01]  /*4da0*/  SYNCS.PHASECHK.TRANS64.TRYWAIT P2, [UR21+0xe0], R9 ;  /* 0x0000e009ff0075a7 */ /* 0x000ee20008041115 */
[----:B------:R-:W-:Y:S04]  /*4db0*/  ELECT P0, URZ, PT ;  /* 0x0000000000ff782f */ /* 0x000fe80003800000 */
[----:B------:R-:W-:Y:S11]  /*4dc0*/  PLOP3.LUT P1, PT, P1, P0, PT, 0xf2, 0x2f ;  /* 0x00000000002f781c */ /* 0x000ff60000f21e72 */
[----:B------:R-:W-:Y:S02]  /*4dd0*/  @!UPT UIADD3 URZ, UPT, UPT, URZ, URZ, URZ ;  /* 0x000000fffffff290 */ /* 0x000fe4000fffe0ff */
[----:B------:R-:W-:Y:S05]  /*4de0*/  @!P1 IADD3 R8, P0, PT, R16, 0x580, RZ ;  /* 0x0000058010089810 */ /* 0x000fea0007f1e0ff */
[----:B------:R-:W-:Y:S01]  /*4df0*/  @!P1 IMAD.X R6, RZ, RZ, R17, P0 ;  /* 0x000000ffff069224 */ /* 0x000fe200000e0611 */
[----:B---3--:R-:W-:Y:S07]  /*4e00*/  @!P2 BRA `(.L_x_90) ;  /* 0x000000540084a947 */ /* 0x008fee0003800000 */
.L_x_193:
[----:B------:R-:W-:Y:S01]  /*4e10*/  @!P1 R2UR UR5, R8 ;  /* 0x00000000080592ca */ /* 0x000fe200000e0000 */
[----:B------:R-:W-:Y:S01]  /*4e20*/  VOTEU.ALL UP0, P1 ;  /* 0x0000000000ff7886 */ /* 0x000fe20000800000 */
[----:B------:R-:W-:Y:S01]  /*4e30*/  @!P1 R2UR UR4, R6 ;  /* 0x00000000060492ca */ /* 0x000fe200000e0000 */
[----:B--2---:R-:W-:Y:S01]  /*4e40*/  @!P1 IMAD.MOV.U32 R0, RZ, RZ, 0x2000 ;  /* 0x00002000ff009424 */ /* 0x004fe200078e00ff */
[----:B------:R-:W-:Y:S01]  /*4e50*/  UMOV UR8, 0x0 ;  /* 0x0000000000087882 */ /* 0x000fe20000000000 */
[----:B------:R-:W-:Y:S01]  /*4e60*/  UMOV UR9, 0x10000000 ;  /* 0x1000000000097882 */ /* 0x000fe20000000000 */
[----:B------:R-:W-:Y:S01]  /*4e70*/  @!UP0 UIADD3 UR32, UPT, UPT, UR21, 0x200, URZ ;  /* 0x0000020015208890 */ /* 0x000fe2000fffe0ff */
[----:B------:R-:W-:Y:S01]  /*4e80*/  @!P1 IADD3 R8, P0, PT, R16, 0x580, RZ ;  /* 0x0000058010089810 */ /* 0x000fe20007f1e0ff */
[----:B------:R-:W-:Y:S01]  /*4e90*/  VOTEU.ALL UP0, P1 ;  /* 0x0000000000ff7886 */ /* 0x000fe20000800000 */
[----:B------:R-:W-:Y:S03]  /*4ea0*/  UPRMT UR6, UR47, 0x654, UR33 ;  /* 0x000006542f067896 */ /* 0x000fe60008000021 */
[----:B------:R-:W-:Y:S02]  /*4eb0*/  @!P1 IMAD.X R6, RZ, RZ, R17, P0 ;  /* 0x000000ffff069224 */ /* 0x000fe400000e0611 */
[----:B------:R-:W-:Y:S02]  /*4ec0*/  IMAD.U32 R10, RZ, RZ, UR5 ;  /* 0x00000005ff0a7e24 */ /* 0x000fe4000f8e00ff */
[----:B------:R-:W-:Y:S03]  /*4ed0*/  IMAD.U32 R11, RZ, RZ, UR4 ;  /* 0x00000004ff0b7e24 */ /* 0x000fe6000f8e00ff */
[----:B------:R-:W-:Y:S02]  /*4ee0*/  @!P1 R2UR UR4, R10 ;  /* 0x000000000a0492ca */ /* 0x000fe400000e0000 */
[----:B------:R-:W-:Y:S11]  /*4ef0*/  @!P1 R2UR UR5, R11 ;  /* 0x000000000b0592ca */ /* 0x000ff600000e0000 */
[----:B------:R-:W-:Y:S02]  /*4f00*/  @!UPT UIADD3 URZ, UPT, UPT, URZ, URZ, URZ ;  /* 0x000000fffffff290 */ /* 0x000fe4000fffe0ff */
[----:B------:R2:W-:Y:S01]  /*4f10*/  @!UP0 UTMALDG.3D [UR32], [UR4], desc[UR8] ;  /* 0x00000820040085b4 */ /* 0x0005e20008011000 */
[----:B------:R2:W-:Y:S01]  /*4f20*/  @!P1 SYNCS.ARRIVE.TRANS64.RED.A0TR RZ, [UR21+0xc0], R0 ;  /* 0x0000c000ffff99a7 */ /* 0x0005e20008300415 */
[----:B------:R-:W-:Y:S01]  /*4f30*/  SYNCS.ARRIVE.TRANS64.RED.A1T0 RZ, [UR6], RZ ;  /* 0x000000ffffff79a7 */ /* 0x000fe20008100406 */
[----:B------:R-:W3:Y:S02]  /*4f40*/  SYNCS.PHASECHK.TRANS64.TRYWAIT P2, [UR21+0xe8], R9 ;  /* 0x0000e809ff0075a7 */ /* 0x000ee40008041115 */
[----:B--23--:R-:W-:Y:S05]  /*4f50*/  @!P2 BRA `(.L_x_91) ;  /* 0x000000540048a947 */ /* 0x00cfea0003800000 */
.L_x_195:
        /* <DEDUP_REMOVED lines=8> */
[----:B------:R-:W-:Y:S01]  /*4fe0*/  @!UP0 UIADD3 UR24, UPT, UPT, UR21, 0x2200, URZ ;  /* 0x0000220015188890 */ /* 0x000fe2000fffe0ff */
[----:B------:R-:W-:Y:S01]  /*4ff0*/  VOTEU.ALL UP0, P1 ;  /* 0x0000000000ff7886 */ /* 0x000fe20000800000 */
[----:B------:R-:W-:Y:S01]  /*5000*/  UMOV UR27, UR35 ;  /* 0x00000023001b7c82 */ /* 0x000fe20008000000 */
[----:B------:R-:W-:Y:S02]  /*5010*/  UMOV UR28, UR36 ;  /* 0x00000024001c7c82 */ /* 0x000fe40008000000 */
[----:B------:R-:W-:Y:S01]  /*5020*/  IMAD.U32 R10, RZ, RZ, UR5 ;  /* 0x00000005ff0a7e24 */ /* 0x000fe2000f8e00ff */
[----:B------:R-:W-:Y:S01]  /*5030*/  UPRMT UR6, UR47, 0x654, UR25 ;  /* 0x000006542f067896 */ /* 0x000fe20008000019 */
[----:B------:R-:W-:Y:S02]  /*5040*/  IMAD.U32 R11, RZ, RZ, UR4 ;  /* 0x00000004ff0b7e24 */ /* 0x000fe4000f8e00ff */
[----:B------:R-:W-:Y:S01]  /*5050*/  @!P1 IMAD.X R6, RZ, RZ, R17, P0 ;  /* 0x000000ffff069224 */ /* 0x000fe200000e0611 */
        /* <DEDUP_REMOVED lines=8> */
.L_x_197:
[----:B------:R-:W-:Y:S01]  /*50e0*/  @!P1 R2UR UR5, R8 ;  /* 0x00000000080592ca */ /* 0x000fe200000e0000 */
[----:B------:R-:W-:Y:S01]  /*50f0*/  VOTEU.ALL UP0, P1 ;  /* 0x0000000000ff7886 */ /* 0x000fe20000800000 */
[----:B------:R-:W-:Y:S01]  /*5100*/  @!P1 R2UR UR4, R6 ;  /* 0x00000000060492ca */ /* 0x000fe200000e0000 */
[----:B--2---:R-:W-:Y:S01]  /*5110*/  @!P1 IMAD.MOV.U32 R0, RZ, RZ, 0x2000 ;  /* 0x00002000ff009424 */ /* 0x004fe200078e00ff */
[----:B------:R-:W-:Y:S01]  /*5120*/  UMOV UR8, 0x0 ;  /* 0x0000000000087882 */ /* 0x000fe20000000000 */
[----:B------:R-:W-:Y:S01]  /*5130*/  UMOV UR9, 0x10000000 ;  /* 0x1000000000097882 */ /* 0x000fe20000000000 */
[----:B------:R-:W-:Y:S01]  /*5140*/  @!UP0 UIADD3 UR18, UPT, UPT, UR34, 0x40, URZ ;  /* 0x0000004022128890 */ /* 0x000fe2000fffe0ff */
[----:B------:R-:W-:Y:S01]  /*5150*/  VIADD R14, R14, 0x1 ;  /* 0x000000010e0e7836 */ /* 0x000fe20000000000 */
[----:B------:R-:W-:Y:S01]  /*5160*/  @!UP0 UIADD3 UR16, UPT, UPT, UR21, 0x4200, URZ ;  /* 0x0000420015108890 */ /* 0x000fe2000fffe0ff */
[----:B------:R-:W-:Y:S01]  /*5170*/  VOTEU.ALL UP0, P1 ;  /* 0x0000000000ff7886 */ /* 0x000fe20000800000 */
[----:B------:R-:W-:Y:S01]  /*5180*/  UMOV UR19, UR35 ;  /* 0x0000002300137c82 */ /* 0x000fe20008000000 */
[----:B------:R-:W-:Y:S02]  /*5190*/  UMOV UR20, UR36 ;  /* 0x0000002400147c82 */ /* 0x000fe40008000000 */
[----:B------:R-:W-:Y:S01]  /*51a0*/  IMAD.U32 R10, RZ, RZ, UR5 ;  /* 0x00000005ff0a7e24 */ /* 0x000fe2000f8e00ff */
[----:B------:R-:W-:Y:S01]  /*51b0*/  UPRMT UR6, UR47, 0x654, UR17 ;  /* 0x000006542f067896 */ /* 0x000fe20008000011 */
        /* <DEDUP_REMOVED lines=9> */
.L_x_199:
[----:B------:R-:W-:Y:S01]  /*5250*/  @!P1 IADD3 R6, P0, PT, R16, 0x580, RZ ;  /* 0x0000058010069810 */ /* 0x000fe20007f1e0ff */
[----:B------:R-:W-:Y:S01]  /*5260*/  VOTEU.ALL UP0, P1 ;  /* 0x0000000000ff7886 */ /* 0x000fe20000800000 */
[----:B------:R-:W-:Y:S01]  /*5270*/  UMOV UR6, 0x0 ;  /* 0x0000000000067882 */ /* 0x000fe20000000000 */
[----:B------:R-:W-:Y:S01]  /*5280*/  UMOV UR7, 0x10000000 ;  /* 0x1000000000077882 */ /* 0x000fe20000000000 */
[----:B------:R-:W-:Y:S01]  /*5290*/  @!P1 R2UR UR5, R6 ;  /* 0x00000000060592ca */ /* 0x000fe200000e0000 */
[----:B--2---:R-:W-:Y:S01]  /*52a0*/  @!P1 IMAD.X R0, RZ, RZ, R17, P0 ;  /* 0x000000ffff009224 */ /* 0x004fe200000e0611 */
[----:B------:R-:W-:Y:S01]  /*52b0*/  @!UP0 UIADD3 UR10, UPT, UPT, UR34, 0x60, URZ ;  /* 0x00000060220a8890 */ /* 0x000fe2000fffe0ff */
[----:B------:R-:W-:Y:S01]  /*52c0*/  R2UR UR16, R82 ;  /* 0x00000000521072ca */ /* 0x000fe200000e0000 */
[----:B------:R-:W-:Y:S01]  /*52d0*/  @!UP0 UIADD3 UR8, UPT, UPT, UR21, 0x6200, URZ ;  /* 0x0000620015088890 */ /* 0x000fe2000fffe0ff */
[----:B------:R-:W-:Y:S01]  /*52e0*/  ISETP.NE.AND P0, PT, R14, 0x2, PT ;  /* 0x000000020e00780c */ /* 0x000fe20003f05270 */
[----:B------:R-:W-:Y:S01]  /*52f0*/  @!UP0 UIADD3 UR9, UPT, UPT, UR21, 0xd8, URZ ;  /* 0x000000d815098890 */ /* 0x000fe2000fffe0ff */
[----:B------:R-:W-:Y:S01]  /*5300*/  @!P1 R2UR UR4, R0 ;  /* 0x00000000000492ca */ /* 0x000fe200000e0000 */
[----:B------:R-:W-:Y:S01]  /*5310*/  VOTEU.ALL UP0, P1 ;  /* 0x0000000000ff7886 */ /* 0x000fe20000800000 */
[----:B------:R-:W-:Y:S01]  /*5320*/  UMOV UR11, UR35 ;  /* 0x00000023000b7c82 */ /* 0x000fe20008000000 */
[----:B------:R-:W-:Y:S01]  /*5330*/  UMOV UR12, UR36 ;  /* 0x00000024000c7c82 */ /* 0x000fe20008000000 */
[----:B------:R-:W-:Y:S01]  /*5340*/  SEL R0, RZ, 0x1, P0 ;  /* 0x00000001ff007807 */ /* 0x000fe20000000000 */
[----:B------:R-:W-:Y:S01]  /*5350*/  UIADD3 UR20, UPT, UPT, UR13, UR63, URZ ;  /* 0x0000003f0d147290 */ /* 0x000fe2000fffe0ff */
[----:B------:R-:W-:Y:S01]  /*5360*/  IMAD.U32 R8, RZ, RZ, UR5 ;  /* 0x00000005ff087e24 */ /* 0x000fe2000f8e00ff */
[----:B------:R-:W-:Y:S01]  /*5370*/  LOP3.LUT R15, R15, 0x1, RZ, 0x3c, !PT ;  /* 0x000000010f0f7812 */ /* 0x000fe200078e3cff */
[----:B------:R-:W-:Y:S01]  /*5380*/  UPLOP3.LUT UP3, UPT, UPT, UPT, UPT, 0x80, 0x8 ;  /* 0x000000000008789c */ /* 0x000fe20003f6f070 */
[----:B------:R-:W-:Y:S01]  /*5390*/  LOP3.LUT R13, R13, R0, RZ, 0x3c, !PT ;  /* 0x000000000d0d7212 */ /* 0x000fe200078e3cff */
[----:B------:R-:W-:Y:S01]  /*53a0*/  UIADD3 UR16, UPT, UPT, UR14, UR16, URZ ;  /* 0x000000100e107290 */ /* 0x000fe2000fffe0ff */
[----:B------:R-:W-:Y:S01]  /*53b0*/  SEL R14, R14, RZ, P0 ;  /* 0x000000ff0e0e7207 */ /* 0x000fe20000000000 */
[----:B------:R-:W-:Y:S01]  /*53c0*/  UMOV UR36, UR29 ;  /* 0x0000001d00247c82 */ /* 0x000fe20008000000 */
[----:B------:R-:W-:Y:S01]  /*53d0*/  IMAD.U32 R9, RZ, RZ, UR4 ;  /* 0x00000004ff097e24 */ /* 0x000fe2000f8e00ff */
[----:B------:R-:W-:Y:S04]  /*53e0*/  @!P1 R2UR UR4, R8 ;  /* 0x00000000080492ca */ /* 0x000fe800000e0000 */
[----:B------:R-:W-:Y:S11]  /*53f0*/  @!P1 R2UR UR5, R9 ;  /* 0x00000000090592ca */ /* 0x000ff600000e0000 */
[----:B------:R-:W-:Y:S02]  /*5400*/  @!UPT UIADD3 URZ, UPT, UPT, URZ, URZ, URZ ;  /* 0x000000fffffff290 */ /* 0x000fe4000fffe0ff */
[----:B------:R2:W-:Y:S01]  /*5410*/  @!UP0 UTMALDG.3D [UR8], [UR4], desc[UR6] ;  /* 0x00000608040085b4 */ /* 0x0005e20008011000 */
[----:B------:R2:W-:Y:S01]  /*5420*/  @!P1 SYNCS.ARRIVE.TRANS64.RED.A0TR RZ, [UR21+0xd8], R7 ;  /* 0x0000d807ffff99a7 */ /* 0x0005e20008300415 */
[----:B------:R-:W-:Y:S01]  /*5430*/  SYNCS.ARRIVE.TRANS64.RED.A1T0 RZ, [UR37], RZ ;  /* 0x000000ffffff79a7 */ /* 0x000fe20008100425 */
[----:B------:R-:W-:Y:S05]  /*5440*/  BRA.U UP1, `(.L_x_94) ;  /* 0xfffffff101687547 */ /* 0x000fea000b83ffff */
[----:B------:R-:W-:-:S04]  /*5450*/  SHF.L.U32 R3, R15, 0x1f, RZ ;  /* 0x0000001f0f037819 */ /* 0x000fc800000006ff */
[----:B------:R-:W3:Y:S02]  /*5460*/  SYNCS.PHASECHK.TRANS64.TRYWAIT P0, [UR21+0xe0], R3 ;  /* 0x0000e003ff0075a7 */ /* 0x000ee40008001115 */
[----:B---3--:R-:W-:Y:S05]  /*5470*/  @!P0 BRA `(.L_x_95) ;  /* 0x0000005000488947 */ /* 0x008fea0003800000 */
.L_x_201:
[----:B------:R-:W4:Y:S02]  /*5480*/  SYNCS.PHASECHK.TRANS64.TRYWAIT P0, [UR21+0xe8], R3 ;  /* 0x0000e803ff0075a7 */ /* 0x000f240008001115 */
[----:B----4-:R-:W-:Y:S05]  /*5490*/  @!P0 BRA `(.L_x_96) ;  /* 0x0000005000588947 */ /* 0x010fea0003800000 */
.L_x_203:
[----:B------:R-:W4:Y:S02]  /*54a0*/  SYNCS.PHASECHK.TRANS64.TRYWAIT P0, [UR21+0xf0], R3 ;  /* 0x0000f003ff0075a7 */ /* 0x000f240008001115 */
[----:B----4-:R-:W-:Y:S05]  /*54b0*/  @!P0 BRA `(.L_x_97) ;  /* 0x0000005000688947 */ /* 0x010fea0003800000 */
.L_x_205:
[----:B---3--:R-:W-:-:S07]  /*54c0*/  MOV R0, UR21 ;  /* 0x0000001500007c02 */ /* 0x008fce0008000f00 */
.L_x_98:
[----:B---3--:R-:W-:-:S04]  /*54d0*/  SHF.L.U32 R3, R15, 0x1f, RZ ;  /* 0x0000001f0f037819 */ /* 0x008fc800000006ff */
[----:B------:R3:W4:Y:S03]  /*54e0*/  SYNCS.PHASECHK.TRANS64.TRYWAIT P0, [R0+URZ+0xf8], R3 ;  /* 0x0000f803000075a7 */ /* 0x00072600080011ff */
[----:B----4-:R-:W-:Y:S05]  /*54f0*/  @!P0 NANOSLEEP.SYNCS 0x989680 ;  /* 0x009896800000895d */ /* 0x010fea0003900000 */
[----:B------:R-:W4:Y:S02]  /*5500*/  @!P0 SYNCS.PHASECHK.TRANS64 P0, [R0+URZ+0xf8], R3 ;  /* 0x0000f803000085a7 */ /* 0x000f2400080010ff */
[----:B-12-4-:R-:W-:Y:S05]  /*5510*/  @P0 EXIT ;  /* 0x000000000000094d */ /* 0x016fea0003800000 */
[----:B------:R-:W-:Y:S05]  /*5520*/  BRA `(.L_x_98) ;  /* 0xfffffffc00e87947 */ /* 0x000fea000383ffff */
.L_x_83:
[----:B------:R-:W-:-:S06]  /*5530*/  UISETP.GE.AND UP0, UPT, UR17, 0x4, UPT ;  /* 0x000000041100788c */ /* 0x000fcc000bf06270 */
[----:B------:R-:W-:-:S13]  /*5540*/  PLOP3.LUT P0, PT, PT, PT, UP0, 0x80, 0x8 ;  /* 0x000000000008781c */ /* 0x000fda0003f0f008 */
[----:B------:R-:W-:Y:S05]  /*5550*/  @!P0 EXIT ;  /* 0x000000000000894d */ /* 0x000fea0003800000 */
[----:B------:R-:W-:Y:S01]  /*5560*/  BAR.SYNC.DEFER_BLOCKING 0x6, 0xa0 ;  /* 0x0182800000007b1d */ /* 0x000fe20000010000 */
[C---:B------:R-:W-:Y:S01]  /*5570*/  IMAD.SHL.U32 R2, R94.reuse, 0x20, RZ ;  /* 0x000000205e027824 */ /* 0x040fe200078e00ff */
[C---:B------:R-:W-:Y:S01]  /*5580*/  SHF.L.U32 R37, R94.reuse, 0x10, RZ ;  /* 0x000000105e257819 */ /* 0x040fe200000006ff */
[C---:B------:R-:W-:Y:S01]  /*5590*/  IMAD.SHL.U32 R93, R94.reuse, 0x4, RZ ;  /* 0x000000045e5d7824 */ /* 0x040fe200078e00ff */
[----:B------:R-:W-:Y:S01]  /*55a0*/  LOP3.LUT R95, R94, 0x60, RZ, 0xc0, !PT ;  /* 0x000000605e5f7812 */ /* 0x000fe200078ec0ff */
[----:B------:R-:W-:Y:S01]  /*55b0*/  HFMA2 R86, -RZ, RZ, 0, 0 ;  /* 0x00000000ff567431 */ /* 0x000fe200000001ff */
[----:B------:R-:W-:Y:S02]  /*55c0*/  UMOV UR44, 0x400 ;  /* 0x00000400002c7882 */ /* 0x000fe40000000000 */
[----:B------:R-:W1:Y:S01]  /*55d0*/  LDC.64 R78, c[0x0][0x8b0] ;  /* 0x00022c00ff4e7b82 */ /* 0x000e620000000a00 */
[----:B------:R-:W-:Y:S01]  /*55e0*/  ULEA UR44, UR47, UR44, 0x18 ;  /* 0x0000002c2f2c7291 */ /* 0x000fe2000f8ec0ff */
[----:B------:R-:W-:Y:S01]  /*55f0*/  LOP3.LUT R6, R2, 0xc0, RZ, 0xc0, !PT ;  /* 0x000000c002067812 */ /* 0x000fe200078ec0ff */
[----:B------:R-:W2:Y:S01]  /*5600*/  LDCU.64 UR6, c[0x0][0x890] ;  /* 0x00011200ff0677ac */ /* 0x000ea20008000a00 */
[----:B------:R-:W-:Y:S01]  /*5610*/  LOP3.LUT R92, R94, 0x2, RZ, 0xc0, !PT ;  /* 0x000000025e5c7812 */ /* 0x000fe200078ec0ff */
[----:B------:R-:W-:Y:S01]  /*5620*/  IMAD.MOV.U32 R90, RZ, RZ, 0x1 ;  /* 0x00000001ff5a7424 */ /* 0x000fe200078e00ff */
[----:B------:R-:W-:Y:S01]  /*5630*/  LOP3.LUT R93, R6, 0x18, R93, 0xf8, !PT ;  /* 0x00000018065d7812 */ /* 0x000fe200078ef85d */
[----:B------:R-:W-:Y:S01]  /*5640*/  UIADD3 UR4, UPT, UPT, UR44, 0x200, URZ ;  /* 0x000002002c047890 */ /* 0x000fe2000fffe0ff */
[----:B------:R-:W3:Y:S01]  /*5650*/  LDC.64 R76, c[0x0][0x8a8] ;  /* 0x00022a00ff4c7b82 */ /* 0x000ee20000000a00 */
[----:B------:R-:W-:Y:S01]  /*5660*/  LOP3.LUT R37, R37, 0x600000, RZ, 0xc0, !PT ;  /* 0x0060000025257812 */ /* 0x000fe200078ec0ff */
[----:B------:R-:W-:Y:S01]  /*5670*/  IMAD.MOV.U32 R36, RZ, RZ, RZ ;  /* 0x000000ffff247224 */ /* 0x000fe200078e00ff */
[----:B------:R-:W-:-:S02]  /*5680*/  LOP3.LUT R93, R93, 0xf20, R2, 0xf8, !PT ;  /* 0x00000f205d5d7812 */ /* 0x000fc400078ef802 */
[----:B------:R-:W-:Y:S01]  /*5690*/  CS2R R88, SRZ ;  /* 0x0000000000587805 */ /* 0x000fe2000001ff00 */
[----:B------:R-:W-:Y:S01]  /*56a0*/  IMAD.U32 R84, RZ, RZ, UR4 ;  /* 0x00000004ff547e24 */ /* 0x000fe2000f8e00ff */
[----:B------:R-:W-:Y:S01]  /*56b0*/  LOP3.LUT R94, R94, 0x4, RZ, 0xc0, !PT ;  /* 0x000000045e5e7812 */ /* 0x000fe200078ec0ff */
[----:B------:R-:W4:Y:S01]  /*56c0*/  LDCU UR60, c[0x0][0x370] ;  /* 0x00006e00ff3c77ac */ /* 0x000f220008000800 */
[----:B------:R-:W4:Y:S02]  /*56d0*/  LDS R0, [UR44+0x1c0] ;  /* 0x0001c02cff007984 */ /* 0x000f240008000800 */
[----:B------:R-:W-:Y:S01]  /*56e0*/  LEA R93, R93, R84, 0x1 ;  /* 0x000000545d5d7211 */ /* 0x000fe200078e08ff */
[----:B------:R-:W1:Y:S01]  /*56f0*/  LDCU UR43, c[0x0][0xb0c] ;  /* 0x00016180ff2b77ac */ /* 0x000e620008000800 */
[----:B--2---:R-:W-:Y:S01]  /*5700*/  IMAD.U32 R97, RZ, RZ, UR6 ;  /* 0x00000006ff617e24 */ /* 0x004fe2000f8e00ff */
[----:B------:R-:W-:Y:S02]  /*5710*/  MOV R96, UR7 ;  /* 0x0000000700607c02 */ /* 0x000fe40008000f00 */
[--C-:B------:R-:W-:Y:S01]  /*5720*/  IMAD R92, R92, -0x10, R93.reuse ;  /* 0xfffffff05c5c7824 */ /* 0x100fe200078e025d */
[----:B------:R-:W2:Y:S01]  /*5730*/  LDCU UR39, c[0x0][0xb30] ;  /* 0x00016600ff2777ac */ /* 0x000ea20008000800 */
[----:B------:R-:W-:Y:S01]  /*5740*/  IMAD R91, R94, -0x10, R93 ;  /* 0xfffffff05e5b7824 */ /* 0x000fe200078e025d */
[----:B------:R-:W1:Y:S01]  /*5750*/  LDCU.64 UR54, c[0x0][0x888] ;  /* 0x00011100ff3677ac */ /* 0x000e620008000a00 */
[----:B------:R-:W1:Y:S01]  /*5760*/  LDCU.64 UR40, c[0x0][0xb28] ;  /* 0x00016500ff2877ac */ /* 0x000e620008000a00 */
[----:B------:R-:W1:Y:S01]  /*5770*/  LDCU.128 UR56, c[0x0][0xb10] ;  /* 0x00016200ff3877ac */ /* 0x000e620008000c00 */
[----:B------:R-:W1:Y:S01]  /*5780*/  LDCU UR53, c[0x0][0x374] ;  /* 0x00006e80ff3577ac */ /* 0x000e620008000800 */
[----:B------:R-:W-:Y:S01]  /*5790*/  UMOV UR52, URZ ;  /* 0x000000ff00347c82 */ /* 0x000fe20008000000 */
[----:B------:R-:W-:Y:S01]  /*57a0*/  UMOV UR46, URZ ;  /* 0x000000ff002e7c82 */ /* 0x000fe20008000000 */
[----:B-1234-:R-:W-:-:S07]  /*57b0*/  IMAD.IADD R37, R0, 0x1, R37 ;  /* 0x0000000100257824 */ /* 0x01efce00078e0225 */
.L_x_142:
[----:B------:R-:W-:Y:S02]  /*57c0*/  LEA R3, R86, UR44, 0x3 ;  /* 0x0000002c56037c11 */ /* 0x000fe4000f8e18ff */
[----:B------:R-:W-:Y:S02]  /*57d0*/  SHF.L.U32 R0, R88, 0x1f, RZ ;  /* 0x0000001f58007819 */ /* 0x000fe400000006ff */
[----:B------:R-:W-:Y:S02]  /*57e0*/  LEA R5, R86, UR44, 0x4 ;  /* 0x0000002c56057c11 */ /* 0x000fe4000f8e20ff */
[----:B-1----:R-:W1:Y:S02]  /*57f0*/  SYNCS.PHASECHK.TRANS64.TRYWAIT P0, [R3+URZ+0x110], R0 ;  /* 0x00011000030075a7 */ /* 0x002e6400080011ff */
[----:B-12---:R-:W-:Y:S05]  /*5800*/  @!P0 BRA `(.L_x_99) ;  /* 0x0000004c00ac8947 */ /* 0x006fea0003800000 */
.L_x_206:
        /* <DEDUP_REMOVED lines=11> */
[----:B------:R-:W-:Y:S01]  /*58c0*/  PLOP3.LUT P0, PT, PT, PT, UP1, 0x80, 0x8 ;  /* 0x000000000008781c */ /* 0x000fe20003f0f018 */
[----:B------:R-:W-:Y:S11]  /*58d0*/  UP2UR UR62, UPR, URZ, 0x2 ;  /* 0x00000002ff3e7883 */ /* 0x000ff60008000000 */
[----:B------:R-:W-:Y:S01]  /*58e0*/  @!UPT UIADD3 URZ, UPT, UPT, URZ, URZ, URZ ;  /* 0x000000fffffff290 */ /* 0x000fe2000fffe0ff */
[----:B-1----:R-:W-:Y:S02]  /*58f0*/  @P0 SHF.R.U32.HI R0, RZ, 0x10, R5 ;  /* 0x00000010ff000819 */ /* 0x002fe40000011605 */
        /* <DEDUP_REMOVED lines=12> */
[----:B------:R-:W2:Y:S01]  /*59c0*/  LDCU UR12, c[0x0][0xb20] ;  /* 0x00016400ff0c77ac */ /* 0x000ea20008000800 */
[----:B------:R-:W-:Y:S02]  /*59d0*/  UIMAD.WIDE.U32 UR4, UR53, UR59, URZ ;  /* 0x0000003b350472a5 */ /* 0x000fe4000f8e00ff */
[----:B------:R-:W-:Y:S02]  /*59e0*/  UIMAD.WIDE.U32 UR6, UR60, UR56, URZ ;  /* 0x000000383c0672a5 */ /* 0x000fe4000f8e00ff */
[----:B------:R-:W-:Y:S02]  /*59f0*/  UISETP.NE.AND UP0, UPT, UR58, 0x1, UPT ;  /* 0x000000013a00788c */ /* 0x000fe4000bf05270 */
[----:B------:R-:W-:Y:S02]  /*5a00*/  UIMAD.WIDE.U32 UR8, UR37, UR59, URZ ;  /* 0x0000003b250872a5 */ /* 0x000fe4000f8e00ff */
[----:B------:R-:W-:Y:S02]  /*5a10*/  UIMAD.WIDE.U32 UR10, UR38, UR56, URZ ;  /* 0x00000038260a72a5 */ /* 0x000fe4000f8e00ff */
[----:B------:R-:W-:Y:S02]  /*5a20*/  UISETP.NE.AND UP1, UPT, UR43, 0x1, UPT ;  /* 0x000000012b00788c */ /* 0x000fe4000bf25270 */
[----:B------:R-:W-:Y:S01]  /*5a30*/  UISETP.NE.AND UP2, UPT, UR42, 0x1, UPT ;  /* 0x000000012a00788c */ /* 0x000fe2000bf45270 */
[----:B------:R-:W-:Y:S02]  /*5a40*/  UMOV UR4, UR5 ;  /* 0x0000000500047c82 */ /* 0x000fe40008000000 */
[----:B--2---:R-:W-:Y:S03]  /*5a50*/  USHF.R.U32.HI UR5, URZ, UR12, UR4 ;  /* 0x0000000cff057299 */ /* 0x004fe60008011604 */
[----:B------:R-:W-:Y:S02]  /*5a60*/  UMOV UR4, UR7 ;  /* 0x0000000700047c82 */ /* 0x000fe40008000000 */
[----:B------:R-:W-:Y:S02]  /*5a70*/  USHF.R.U32.HI UR7, URZ, UR57, UR4 ;  /* 0x00000039ff077299 */ /* 0x000fe40008011604 */
[----:B------:R-:W-:Y:S02]  /*5a80*/  USEL UR4, UR53, UR5, !UP0 ;  /* 0x0000000535047287 */ /* 0x000fe4000c000000 */
[----:B------:R-:W-:Y:S01]  /*5a90*/  USEL UR7, UR60, UR7, !UP1 ;  /* 0x000000073c077287 */ /* 0x000fe2000c800000 */
[----:B------:R-:W-:Y:S01]  /*5aa0*/  UMOV UR5, UR9 ;  /* 0x0000000900057c82 */ /* 0x000fe20008000000 */
[----:B------:R-:W-:Y:S02]  /*5ab0*/  UIMAD.WIDE.U32 UR8, UR4, UR40, URZ ;  /* 0x00000028040872a5 */ /* 0x000fe4000f8e00ff */
[----:B------:R-:W-:Y:S03]  /*5ac0*/  USHF.R.U32.HI UR6, URZ, UR12, UR5 ;  /* 0x0000000cff067299 */ /* 0x000fe60008011605 */
[----:B------:R-:W-:Y:S01]  /*5ad0*/  UMOV UR5, UR11 ;  /* 0x0000000b00057c82 */ /* 0x000fe20008000000 */
[----:B------:R-:W-:Y:S02]  /*5ae0*/  UIMAD.WIDE.U32 UR10, UR7, UR40, URZ ;  /* 0x00000028070a72a5 */ /* 0x000fe4000f8e00ff */
[----:B------:R-:W-:Y:S02]  /*5af0*/  USHF.R.U32.HI UR12, URZ, UR57, UR5 ;  /* 0x00000039ff0c7299 */ /* 0x000fe40008011605 */
[----:B------:R-:W-:Y:S01]  /*5b00*/  USEL UR6, UR37, UR6, !UP0 ;  /* 0x0000000625067287 */ /* 0x000fe2000c000000 */
[----:B------:R-:W-:Y:S02]  /*5b10*/  UMOV UR5, UR9 ;  /* 0x0000000900057c82 */ /* 0x000fe40008000000 */
[----:B------:R-:W-:Y:S01]  /*5b20*/  UMOV UR10, UR11 ;  /* 0x0000000b000a7c82 */ /* 0x000fe20008000000 */
[----:B------:R-:W-:Y:S02]  /*5b30*/  @UP2 USHF.R.U32.HI UR4, URZ, UR41, UR5 ;  /* 0x00000029ff042299 */ /* 0x000fe40008011605 */
[----:B------:R-:W-:Y:S02]  /*5b40*/  @UP2 USHF.R.U32.HI UR7, URZ, UR41, UR10 ;  /* 0x00000029ff072299 */ /* 0x000fe4000801160a */
[----:B------:R-:W-:Y:S02]  /*5b50*/  UIMAD UR4, UR42, UR4, URZ ;  /* 0x000000042a0472a4 */ /* 0x000fe4000f8e02ff */
        /* <DEDUP_REMOVED lines=8> */
[----:B------:R-:W-:Y:S02]  /*5be0*/  USEL UR11, UR6, UR4, !UP2 ;  /* 0x00000004060b7287 */ /* 0x000fe4000d000000 */
[----:B------:R-:W-:Y:S02]  /*5bf0*/  UIADD3 UR8, UPT, UPT, -UR5, URZ, URZ ;  /* 0x000000ff05087290 */ /* 0x000fe4000fffe1ff */
[----:B------:R-:W-:Y:S01]  /*5c00*/  UIADD3 UR10, UPT, UPT, -UR11, URZ, URZ ;  /* 0x000000ff0b0a7290 */ /* 0x000fe2000fffe1ff */
[----:B------:R-:W-:Y:S01]  /*5c10*/  @!UP0 UMOV UR4, UR9 ;  /* 0x0000000900048c82 */ /* 0x000fe20008000000 */
[----:B------:R-:W-:Y:S02]  /*5c20*/  UIADD3 UR9, UPT, UPT, -UR6, URZ, URZ ;  /* 0x000000ff06097290 */ /* 0x000fe4000fffe1ff */
[----:B------:R-:W-:Y:S02]  /*5c30*/  @!UP0 USHF.R.U32.HI UR4, URZ, UR41, UR4 ;  /* 0x00000029ff048299 */ /* 0x000fe40008011604 */
[----:B------:R-:W-:Y:S02]  /*5c40*/  UIMAD UR10, UR42, UR10, UR6 ;  /* 0x0000000a2a0a72a4 */ /* 0x000fe4000f8e0206 */
[----:B------:R-:W-:Y:S04]  /*5c50*/  @!UP0 USEL UR4, UR5, UR4, !UP2 ;  /* 0x0000000405048287 */ /* 0x000fe8000d000000 */
[----:B------:R-:W-:Y:S02]  /*5c60*/  @!UP0 UIMAD UR10, UR7, UR10, UR4 ;  /* 0x0000000a070a82a4 */ /* 0x000fe4000f8e0204 */
[----:B------:R-:W-:Y:S02]  /*5c70*/  @!UP0 UIADD3 UR11, UPT, UPT, UR11, -UR4, URZ ;  /* 0x800000040b0b8290 */ /* 0x000fe4000fffe0ff */
[----:B------:R-:W-:Y:S02]  /*5c80*/  UIMAD UR7, UR43, UR8, UR38 ;  /* 0x000000082b0772a4 */ /* 0x000fe4000f8e0226 */
[----:B------:R-:W-:Y:S02]  /*5c90*/  @!UP0 UIMAD UR6, UR11, UR42, UR5 ;  /* 0x0000002a0b0682a4 */ /* 0x000fe4000f8e0205 */
[----:B------:R-:W-:Y:S01]  /*5ca0*/  UIMAD UR4, UR58, UR9, UR37 ;  /* 0x000000093a0472a4 */ /* 0x000fe2000f8e0225 */
[----:B------:R-:W-:Y:S02]  /*5cb0*/  @!UP0 UMOV UR5, UR10 ;  /* 0x0000000a00058c82 */ /* 0x000fe40008000000 */
[----:B------:R-:W-:Y:S02]  /*5cc0*/  UIMAD UR38, UR5, UR43, UR7 ;  /* 0x0000002b052672a4 */ /* 0x000fe4000f8e0207 */
[----:B------:R-:W-:Y:S11]  /*5cd0*/  UIMAD UR37, UR6, UR58, UR4 ;  /* 0x0000003a062572a4 */ /* 0x000ff6000f8e0204 */
[----:B------:R-:W-:Y:S01]  /*5ce0*/  @!UPT UIADD3 URZ, UPT, UPT, URZ, URZ, URZ ;  /* 0x000000fffffff290 */ /* 0x000fe2000fffe0ff */
.L_x_100:
[----:B------:R-:W-:Y:S01]  /*5cf0*/  UISETP.NE.AND UP0, UPT, UR39, 0x1, UPT ;  /* 0x000000012700788c */ /* 0x000fe2000bf05270 */
[----:B------:R-:W-:Y:S01]  /*5d00*/  LOP3.LUT P0, RZ, R84, 0x1b0, RZ, 0xc0, !PT ;  /* 0x000001b054ff7812 */ /* 0x000fe2000780c0ff */
[----:B------:R-:W-:Y:S01]  /*5d10*/  USHF.L.U32 UR50, UR16, 0x7, URZ ;  /* 0x0000000710327899 */ /* 0x000fe200080006ff */
[----:B------:R-:W-:Y:S01]  /*5d20*/  BSSY.RECONVERGENT B6, `(.L_x_101) ;  /* 0x0000034000067945 */ /* 0x000fe20003800200 */
[----:B------:R-:W-:Y:S01]  /*5d30*/  USHF.L.U32 UR49, UR20, 0x7, URZ ;  /* 0x0000000714317899 */ /* 0x000fe200080006ff */
[----:B------:R-:W-:Y:S06]  /*5d40*/  IADD3 R86, PT, PT, R86, 0x1, RZ ;  /* 0x0000000156567810 */ /* 0x000fec0007ffe0ff */
[----:B------:R-:W2:Y:S01]  /*5d50*/  @!UP0 LDCU.128 UR12, c[0x0][0xb10] ;  /* 0x00016200ff0c87ac */ /* 0x000ea20008000c00 */
[----:B------:R-:W3:Y:S01]  /*5d60*/  @!UP0 LDCU UR5, c[0x0][0xb0c] ;  /* 0x00016180ff0587ac */ /* 0x000ee20008000800 */
[----:B------:R-:W4:Y:S01]  /*5d70*/  @!UP0 LDCU UR10, c[0x0][0xb20] ;  /* 0x00016400ff0a87ac */ /* 0x000f220008000800 */
[----:B--2---:R-:W-:Y:S02]  /*5d80*/  UIMAD.WIDE.U32 UR8, UR38, UR12, URZ ;  /* 0x0000000c260872a5 */ /* 0x004fe4000f8e00ff */
[----:B------:R-:W-:Y:S02]  /*5d90*/  UIMAD.WIDE.U32 UR6, UR37, UR15, URZ ;  /* 0x0000000f250672a5 */ /* 0x000fe4000f8e00ff */
[----:B------:R-:W-:Y:S03]  /*5da0*/  @!UP0 UISETP.NE.AND UP1, UPT, UR14, 0x1, UPT ;  /* 0x000000010e00888c */ /* 0x000fe6000bf25270 */
[----:B------:R-:W-:Y:S01]  /*5db0*/  @!UP0 UMOV UR4, UR9 ;  /* 0x0000000900048c82 */ /* 0x000fe20008000000 */
[----:B---3--:R-:W-:Y:S02]  /*5dc0*/  @!UP0 UISETP.NE.AND UP2, UPT, UR5, 0x1, UPT ;  /* 0x000000010500888c */ /* 0x008fe4000bf45270 */
[----:B------:R-:W-:Y:S01]  /*5dd0*/  @!UP0 USHF.R.U32.HI UR4, URZ, UR13, UR4 ;  /* 0x0000000dff048299 */ /* 0x000fe20008011604 */
[----:B------:R-:W-:Y:S02]  /*5de0*/  @!UP0 UMOV UR6, UR7 ;  /* 0x0000000700068c82 */ /* 0x000fe40008000000 */
[----:B----4-:R-:W-:Y:S02]  /*5df0*/  @!UP0 USHF.R.U32.HI UR6, URZ, UR10, UR6 ;  /* 0x0000000aff068299 */ /* 0x010fe40008011606 */
[----:B------:R-:W-:Y:S02]  /*5e00*/  @!UP0 USEL UR7, UR38, UR4, !UP2 ;  /* 0x0000000426078287 */ /* 0x000fe4000d000000 */
[----:B------:R-:W-:Y:S04]  /*5e10*/  @!UP0 USEL UR6, UR37, UR6, !UP1 ;  /* 0x0000000625068287 */ /* 0x000fe8000c800000 */
[----:B------:R-:W-:Y:S02]  /*5e20*/  @!UP0 UIADD3 UR4, UPT, UPT, -UR7, UR6, URZ ;  /* 0x0000000607048290 */ /* 0x000fe4000fffe1ff */
[----:B------:R-:W-:Y:S02]  /*5e30*/  @!UP0 UIADD3 UR6, UPT, UPT, UR7, -UR6, URZ ;  /* 0x8000000607068290 */ /* 0x000fe4000fffe0ff */
[----:B------:R-:W-:Y:S02]  /*5e40*/  @!UP0 UIMAD UR38, UR4, UR5, UR38 ;  /* 0x00000005042682a4 */ /* 0x000fe4000f8e0226 */
[----:B------:R-:W-:Y:S01]  /*5e50*/  @!UP0 UIMAD UR37, UR6, UR14, UR37 ;  /* 0x0000000e062582a4 */ /* 0x000fe2000f8e0225 */
[----:B------:R-:W-:Y:S11]  /*5e60*/  @!P0 BRA `(.L_x_102) ;  /* 0x00000000007c8947 */ /* 0x000ff60003800000 */
[----:B------:R-:W2:Y:S01]  /*5e70*/  LDCU.64 UR8, c[0x4][0x80] ;  /* 0x01001000ff0877ac */ /* 0x000ea20008000a00 */
[----:B------:R-:W-:Y:S01]  /*5e80*/  MOV R2, 0x0 ;  /* 0x0000000000027802 */ /* 0x000fe20000000f00 */
[----:B------:R-:W-:Y:S02]  /*5e90*/  HFMA2 R12, -RZ, RZ, 0, 5.9604644775390625e-08 ;  /* 0x00000001ff0c7431 */ /* 0x000fe400000001ff */
[----:B------:R-:W-:Y:S01]  /*5ea0*/  IMAD.MOV.U32 R8, RZ, RZ, 0x70 ;  /* 0x00000070ff087424 */ /* 0x000fe200078e00ff */
[----:B------:R3:W4:Y:S01]  /*5eb0*/  LDC.64 R14, c[0x4][R2] ;  /* 0x01000000020e7b82 */ /* 0x0007220000000a00 */
[----:B------:R-:W1:Y:S01]  /*5ec0*/  LDCU.64 UR6, c[0x4][0x88] ;  /* 0x01001100ff0677ac */ /* 0x000e620008000a00 */
[----:B------:R-:W-:Y:S01]  /*5ed0*/  IMAD.MOV.U32 R13, RZ, RZ, RZ ;  /* 0x000000ffff0d7224 */ /* 0x000fe200078e00ff */
[----:B------:R-:W1:Y:S01]  /*5ee0*/  LDCU.64 UR4, c[0x4][0x8] ;  /* 0x01000100ff0477ac */ /* 0x000e620008000a00 */
[----:B--2---:R-:W-:Y:S01]  /*5ef0*/  MOV R5, UR9 ;  /* 0x0000000900057c02 */ /* 0x004fe20008000f00 */
[----:B------:R-:W-:Y:S01]  /*5f00*/  IMAD.U32 R4, RZ, RZ, UR8 ;  /* 0x00000008ff047e24 */ /* 0x000fe2000f8e00ff */
[----:B-1----:R-:W-:Y:S01]  /*5f10*/  MOV R7, UR7 ;  /* 0x0000000700077c02 */ /* 0x002fe20008000f00 */
[----:B------:R-:W-:Y:S01]  /*5f20*/  IMAD.U32 R6, RZ, RZ, UR6 ;  /* 0x00000006ff067e24 */ /* 0x000fe2000f8e00ff */
[----:B------:R-:W-:Y:S01]  /*5f30*/  MOV R11, UR5 ;  /* 0x00000005000b7c02 */ /* 0x000fe20008000f00 */
[----:B------:R-:W-:Y:S02]  /*5f40*/  IMAD.U32 R10, RZ, RZ, UR4 ;  /* 0x00000004ff0a7e24 */ /* 0x000fe4000f8e00ff */
[----:B------:R-:W-:Y:S07]  /*5f50*/  LEPC R20, `(.L_x_103) ;  /* 0x000000001014794e */ /* 0x000fee0000000000 */
[----:B---345:R-:W-:Y:S05]  /*5f60*/  CALL.ABS.NOINC R14 ;  /* 0x000000000e007343 */ /* 0x038fea0003c00000 */
.L_x_103:
[----:B------:R-:W1:Y:S01]  /*5f70*/  LDCU.64 UR8, c[0x4][0x80] ;  /* 0x01001000ff0877ac */ /* 0x000e620008000a00 */
[----:B------:R-:W2:Y:S01]  /*5f80*/  LDC.64 R2, c[0x4][R2] ;  /* 0x0100000002027b82 */ /* 0x000ea20000000a00 */
[----:B------:R-:W-:Y:S02]  /*5f90*/  HFMA2 R12, -RZ, RZ, 0, 5.9604644775390625e-08 ;  /* 0x00000001ff0c7431 */ /* 0x000fe400000001ff */
[----:B------:R-:W-:Y:S02]  /*5fa0*/  IMAD.MOV.U32 R8, RZ, RZ, 0x70 ;  /* 0x00000070ff087424 */ /* 0x000fe400078e00ff */
[----:B------:R-:W-:Y:S01]  /*5fb0*/  IMAD.MOV.U32 R13, RZ, RZ, RZ ;  /* 0x000000ffff0d7224 */ /* 0x000fe200078e00ff */
[----:B------:R-:W3:Y:S01]  /*5fc0*/  LDCU.64 UR6, c[0x4][0x88] ;  /* 0x01001100ff0677ac */ /* 0x000ee20008000a00 */
[----:B------:R-:W4:Y:S01]  /*5fd0*/  LDCU.64 UR4, c[0x4][0x8] ;  /* 0x01000100ff0477ac */ /* 0x000f220008000a00 */
[----:B-1----:R-:W-:Y:S02]  /*5fe0*/  MOV R4, UR8 ;  /* 0x0000000800047c02 */ /* 0x002fe40008000f00 */
[----:B------:R-:W-:Y:S02]  /*5ff0*/  MOV R5, UR9 ;  /* 0x0000000900057c02 */ /* 0x000fe40008000f00 */
[----:B---3--:R-:W-:Y:S01]  /*6000*/  MOV R7, UR7 ;  /* 0x0000000700077c02 */ /* 0x008fe20008000f00 */
[----:B------:R-:W-:Y:S01]  /*6010*/  IMAD.U32 R6, RZ, RZ, UR6 ;  /* 0x00000006ff067e24 */ /* 0x000fe2000f8e00ff */
[----:B----4-:R-:W-:Y:S01]  /*6020*/  MOV R11, UR5 ;  /* 0x00000005000b7c02 */ /* 0x010fe20008000f00 */
[----:B------:R-:W-:Y:S02]  /*6030*/  IMAD.U32 R10, RZ, RZ, UR4 ;  /* 0x00000004ff0a7e24 */ /* 0x000fe4000f8e00ff */
[----:B------:R-:W-:Y:S07]  /*6040*/  LEPC R20, `(.L_x_102) ;  /* 0x000000001014794e */ /* 0x000fee0000000000 */
[----:B--2---:R-:W-:Y:S05]  /*6050*/  CALL.ABS.NOINC R2 ;  /* 0x0000000002007343 */ /* 0x004fea0003c00000 */
.L_x_102:
[----:B------:R-:W-:Y:S05]  /*6060*/  BSYNC.RECONVERGENT B6 ;  /* 0x0000000000067941 */ /* 0x000fea0003800200 */
.L_x_101:
[----:B------:R-:W-:Y:S02]  /*6070*/  R2UR UR6, R83 ;  /* 0x00000000530672ca */ /* 0x000fe400000e0000 */
[----:B------:R-:W-:Y:S02]  /*6080*/  R2UR UR5, R97 ;  /* 0x00000000610572ca */ /* 0x000fe400000e0000 */
[----:B------:R-:W-:Y:S02]  /*6090*/  R2UR UR4, R96 ;  /* 0x00000000600472ca */ /* 0x000fe400000e0000 */
[----:B------:R-:W-:Y:S02]  /*60a0*/  ISETP.NE.U32.AND P4, PT, R78, RZ, PT ;  /* 0x000000ff4e00720c */ /* 0x000fe40003f85070 */
[----:B------:R-:W-:Y:S02]  /*60b0*/  ISETP.NE.U32.AND P2, PT, RZ, UR54, PT ;  /* 0x00000036ff007c0c */ /* 0x000fe4000bf45070 */
[----:B------:R-:W-:Y:S02]  /*60c0*/  ISETP.NE.AND.EX P4, PT, R79, RZ, PT, P4 ;  /* 0x000000ff4f00720c */ /* 0x000fe40003f85340 */
[----:B------:R-:W-:Y:S01]  /*60d0*/  ISETP.NE.AND.EX P2, PT, RZ, UR55, PT, P2 ;  /* 0x00000037ff007c0c */ /* 0x000fe2000bf45320 */
[----:B------:R-:W-:Y:S02]  /*60e0*/  UISETP.NE.AND UP2, UPT, UR6, URZ, UPT ;  /* 0x000000ff0600728c */ /* 0x000fe4000bf45270 */
[----:B------:R-:W-:Y:S04]  /*60f0*/  UISETP.NE.U32.AND UP0, UPT, UR5, URZ, UPT ;  /* 0x000000ff0500728c */ /* 0x000fe8000bf05070 */
[----:B------:R-:W-:Y:S01]  /*6100*/  UISETP.NE.AND.EX UP1, UPT, UR4, URZ, UPT, UP0 ;  /* 0x000000ff0400728c */ /* 0x000fe2000bf25300 */
[----:B------:R-:W-:Y:S01]  /*6110*/  PLOP3.LUT P1, PT, PT, PT, UP2, 0x80, 0x8 ;  /* 0x000000000008781c */ /* 0x000fe20003f2f028 */
[----:B------:R-:W-:Y:S03]  /*6120*/  UPLOP3.LUT UP0, UPT, UPT, UPT, UPT, 0x40, 0x4 ;  /* 0x000000000004789c */ /* 0x000fe60003f0e870 */
[----:B------:R-:W-:Y:S06]  /*6130*/  @UP2 UPLOP3.LUT UP0, UPT, UPT, UPT, UP1, 0x80, 0x8 ;  /* 0x000000000008289c */ /* 0x000fec0003f0f010 */
[----:B------:R-:W-:Y:S01]  /*6140*/  PLOP3.LUT P0, PT, PT, PT, UP0, 0x80, 0x8 ;  /* 0x000000000008781c */ /* 0x000fe20003f0f008 */
[----:B------:R-:W-:Y:S01]  /*6150*/  @!UPT UIADD3 URZ, UPT, UPT, URZ, URZ, URZ ;  /* 0x000000fffffff290 */ /* 0x000fe2000fffe0ff */
[----:B------:R-:W-:Y:S11]  /*6160*/  BRA.U !UP1, `(.L_x_104) ;  /* 0x0000000109407547 */ /* 0x000ff6000b800000 */
[----:B------:R-:W-:Y:S01]  /*6170*/  UISETP.NE.U32.AND UP0, UPT, UR54, URZ, UPT ;  /* 0x000000ff3600728c */ /* 0x000fe2000bf05070 */
[----:B------:R-:W-:Y:S01]  /*6180*/  R2UR UR6, R97 ;  /* 0x00000000610672ca */ /* 0x000fe200000e0000 */
[----:B------:R-:W2:Y:S01]  /*6190*/  LDCU.64 UR8, c[0x0][0x358] ;  /* 0x00006b00ff0877ac */ /* 0x000ea20008000a00 */
[----:B------:R-:W-:Y:S02]  /*61a0*/  HFMA2 R80, -RZ, RZ, 0, 5.9604644775390625e-08 ;  /* 0x00000001ff507431 */ /* 0x000fe400000001ff */
[----:B-1----:R-:W-:Y:S01]  /*61b0*/  IMAD.MOV.U32 R0, RZ, RZ, 0x1 ;  /* 0x00000001ff007424 */ /* 0x002fe200078e00ff */
[----:B------:R-:W-:Y:S06]  /*61c0*/  UISETP.NE.AND.EX UP0, UPT, UR55, URZ, UPT, UP0 ;  /* 0x000000ff3700728c */ /* 0x000fec000bf05300 */
[----:B------:R-:W-:Y:S05]  /*61d0*/  PLOP3.LUT P3, PT, PT, PT, UP0, 0x80, 0x8 ;  /* 0x000000000008781c */ /* 0x000fea0003f6f008 */
[----:B------:R-:W1:Y:S01]  /*61e0*/  @UP0 LDCU.64 UR4, c[0x0][0x888] ;  /* 0x00011100ff0407ac */ /* 0x000e620008000a00 */
[----:B------:R-:W-:Y:S07]  /*61f0*/  @UP0 UIMAD UR6, UR36, UR6, URZ ;  /* 0x00000006240602a4 */ /* 0x000fee000f8e02ff */
[----:B------:R-:W-:Y:S01]  /*6200*/  @!P3 PRMT R80, R0, 0x7610, R80 ;  /* 0x000076100050b816 */ /* 0x000fe20000000050 */
[----:B-1----:R-:W-:Y:S06]  /*6210*/  @UP0 UIMAD.WIDE UR4, UR6, 0x4, UR4 ;  /* 0x00000004060408a5 */ /* 0x002fec000f8e0204 */
[----:B------:R-:W-:Y:S02]  /*6220*/  IMAD.U32 R2, RZ, RZ, UR4 ;  /* 0x00000004ff027e24 */ /* 0x000fe4000f8e00ff */
[----:B------:R-:W-:Y:S03]  /*6230*/  IMAD.U32 R3, RZ, RZ, UR5 ;  /* 0x00000005ff037e24 */ /* 0x000fe6000f8e00ff */
[----:B------:R-:W1:Y:S02]  /*6240*/  @!UP0 LDCU UR4, c[0x0][0x880] ;  /* 0x00011000ff0487ac */ /* 0x000e640008000800 */
[----:B--2--5:R2:W5:Y:S02]  /*6250*/  @P3 LDG.E R41, desc[UR8][R2.64] ;  /* 0x0000000802293981 */ /* 0x024564000c1e1900 */
[----:B-12---:R-:W-:Y:S02]  /*6260*/  @!P3 MOV R41, UR4 ;  /* 0x000000040029bc02 */ /* 0x006fe40008000f00 */
.L_x_104:
[----:B------:R-:W-:Y:S05]  /*6270*/  @!P4 BRA `(.L_x_105) ;  /* 0x000000000024c947 */ /* 0x000fea0003800000 */
[----:B------:R-:W-:Y:S01]  /*6280*/  ISETP.NE.U32.AND P3, PT, R76, RZ, PT ;  /* 0x000000ff4c00720c */ /* 0x000fe20003f65070 */
[----:B------:R-:W2:Y:S03]  /*6290*/  LDCU.64 UR4, c[0x0][0x358] ;  /* 0x00006b00ff0477ac */ /* 0x000ea60008000a00 */
[----:B------:R-:W-:Y:S11]  /*62a0*/  ISETP.NE.AND.EX P3, PT, R77, RZ, PT, P3 ;  /* 0x000000ff4d00720c */ /* 0x000ff60003f65330 */
[----:B------:R-:W-:Y:S02]  /*62b0*/  @!UPT UIADD3 URZ, UPT, UPT, URZ, URZ, URZ ;  /* 0x000000fffffff290 */ /* 0x000fe4000fffe0ff */
[----:B------:R-:W3:Y:S01]  /*62c0*/  @P3 LDC.64 R2, c[0x0][0x8a8] ;  /* 0x00022a00ff023b82 */ /* 0x000ee20000000a00 */
[----:B-1----:R-:W-:Y:S04]  /*62d0*/  @P3 IMAD R0, R78, UR36, RZ ;  /* 0x000000244e003c24 */ /* 0x002fe8000f8e02ff */
[----:B---3--:R-:W-:Y:S05]  /*62e0*/  @P3 IMAD.WIDE R2, R0, 0x4, R2 ;  /* 0x0000000400023825 */ /* 0x008fea00078e0202 */
[----:B--2--5:R2:W5:Y:S02]  /*62f0*/  @P3 LDG.E R38, desc[UR4][R2.64] ;  /* 0x0000000402263981 */ /* 0x024564000c1e1900 */
[----:B--2---:R-:W3:Y:S02]  /*6300*/  @!P3 LDC R38, c[0x0][0x8a0] ;  /* 0x00022800ff26bb82 */ /* 0x004ee40000000800 */
.L_x_105:
[----:B-----5:R-:W-:Y:S01]  /*6310*/  FSETP.NEU.AND P3, PT, R41, RZ, PT ;  /* 0x000000ff2900720b */ /* 0x020fe20003f6d000 */
[----:B------:R-:W-:Y:S01]  /*6320*/  BSSY B1, `(.L_x_106) ;  /* 0x0000039000017945 */ /* 0x000fe20003800000 */
[----:B------:R-:W-:Y:S01]  /*6330*/  SEL R3, RZ, 0xffffffff, P2 ;  /* 0xffffffffff037807 */ /* 0x000fe20001000000 */
[----:B------:R-:W-:Y:S01]  /*6340*/  IMAD.MOV.U32 R47, RZ, RZ, 0x1 ;  /* 0x00000001ff2f7424 */ /* 0x000fe200078e00ff */
[----:B------:R-:W-:Y:S01]  /*6350*/  @P1 LOP3.LUT P2, RZ, R80, 0xff, RZ, 0xc0, !PT ;  /* 0x000000ff50ff1812 */ /* 0x000fe2000784c0ff */
[----:B------:R-:W-:Y:S01]  /*6360*/  IMAD R39, R36, 0x80, R37 ;  /* 0x0000008024277824 */ /* 0x000fe200078e0225 */
[----:B------:R-:W-:Y:S01]  /*6370*/  @P1 SEL R2, RZ, 0xffffffff, P3 ;  /* 0xffffffffff021807 */ /* 0x000fe20001800000 */
[----:B------:R-:W-:Y:S01]  /*6380*/  IMAD R87, R94, -0x10, R92 ;  /* 0xfffffff05e577824 */ /* 0x000fe200078e025c */
[----:B------:R-:W-:Y:S01]  /*6390*/  LOP3.LUT R90, R90, 0x1, RZ, 0x3c, !PT ;  /* 0x000000015a5a7812 */ /* 0x000fe200078e3cff */
[----:B------:R-:W-:Y:S01]  /*63a0*/  IMAD.MOV.U32 R46, RZ, RZ, RZ ;  /* 0x000000ffff2e7224 */ /* 0x000fe200078e00ff */
[----:B------:R-:W-:Y:S02]  /*63b0*/  @P0 SEL R2, R3, R2, !P2 ;  /* 0x0000000203020207 */ /* 0x000fe40005000000 */
[----:B------:R-:W-:Y:S02]  /*63c0*/  CS2R R74, SRZ ;  /* 0x00000000004a7805 */ /* 0x000fe4000001ff00 */
[----:B------:R-:W-:Y:S02]  /*63d0*/  LEA R99, R36, UR44, 0x3 ;  /* 0x0000002c24637c11 */ /* 0x000fe4000f8e18ff */
[----:B------:R-:W-:Y:S02]  /*63e0*/  CS2R R72, SRZ ;  /* 0x0000000000487805 */ /* 0x000fe4000001ff00 */
[----:B------:R-:W-:Y:S02]  /*63f0*/  @P1 LOP3.LUT R2, R2, 0x1, RZ, 0xc0, !PT ;  /* 0x0000000102021812 */ /* 0x000fe400078ec0ff */
[----:B------:R-:W-:Y:S02]  /*6400*/  CS2R R66, SRZ ;  /* 0x0000000000427805 */ /* 0x000fe4000001ff00 */
[----:B-1----:R-:W-:Y:S02]  /*6410*/  SHF.L.U32 R0, R89, 0x1f, RZ ;  /* 0x0000001f59007819 */ /* 0x002fe400000006ff */
[----:B------:R-:W-:Y:S02]  /*6420*/  CS2R R64, SRZ ;  /* 0x0000000000407805 */ /* 0x000fe4000001ff00 */
[----:B------:R-:W-:Y:S02]  /*6430*/  ISETP.NE.U32.OR P5, PT, R2, 0x1, !P1 ;  /* 0x000000010200780c */ /* 0x000fe40004fa5470 */
[----:B------:R-:W-:Y:S02]  /*6440*/  CS2R R58, SRZ ;  /* 0x00000000003a7805 */ /* 0x000fe4000001ff00 */
[----:B------:R-:W-:Y:S02]  /*6450*/  PLOP3.LUT P2, PT, PT, PT, UP1, 0x80, 0x8 ;  /* 0x000000000008781c */ /* 0x000fe40003f4f018 */
[----:B------:R-:W-:Y:S02]  /*6460*/  CS2R R56, SRZ ;  /* 0x0000000000387805 */ /* 0x000fe4000001ff00 */
[----:B------:R-:W-:Y:S02]  /*6470*/  LOP3.LUT P4, R85, R80, 0xff, RZ, 0xc0, !PT ;  /* 0x000000ff50557812 */ /* 0x000fe4000788c0ff */
[----:B------:R-:W-:Y:S02]  /*6480*/  CS2R R50, SRZ ;  /* 0x0000000000327805 */ /* 0x000fe4000001ff00 */
[----:B------:R-:W-:Y:S02]  /*6490*/  SEL R2, RZ, 0xffffffff, P3 ;  /* 0xffffffffff027807 */ /* 0x000fe40001800000 */
[----:B------:R-:W-:Y:S02]  /*64a0*/  CS2R R48, SRZ ;  /* 0x0000000000307805 */ /* 0x000fe4000001ff00 */
[----:B------:R-:W-:Y:S02]  /*64b0*/  P2R R98, PR, RZ, 0x20 ;  /* 0x00000020ff627803 */ /* 0x000fe40000000000 */
[----:B------:R-:W-:Y:S02]  /*64c0*/  @P5 SHF.L.U32 R4, R90, 0x1f, RZ ;  /* 0x0000001f5a045819 */ /* 0x000fe400000006ff */
[----:B------:R-:W-:Y:S02]  /*64d0*/  @P2 SEL R2, R3, R2, !P4 ;  /* 0x0000000203022207 */ /* 0x000fe40006000000 */
[----:B------:R-:W1:Y:S02]  /*64e0*/  @P5 SYNCS.PHASECHK.TRANS64.TRYWAIT P1, [UR44+0xc0], R4 ;  /* 0x0000c004ff0055a7 */ /* 0x000e64000802112c */
[----:B------:R-:W-:Y:S04]  /*64f0*/  LOP3.LUT R2, R2, 0x1, RZ, 0xc0, !PT ;  /* 0x0000000102027812 */ /* 0x000fe800078ec0ff */
[----:B------:R-:W-:Y:S04]  /*6500*/  ISETP.NE.U32.AND P2, PT, R2, 0x1, PT ;  /* 0x000000010200780c */ /* 0x000fe80003f45070 */
[----:B------:R-:W-:Y:S01]  /*6510*/  P2R R60, PR, RZ, 0x4 ;  /* 0x00000004ff3c7803 */ /* 0x000fe20000000000 */
[----:B------:R2:W4:Y:S01]  /*6520*/  SYNCS.PHASECHK.TRANS64.TRYWAIT P0, [R99+URZ+0x130], R0 ;  /* 0x00013000630075a7 */ /* 0x00052200080011ff */
[----:B-1----:R-:W-:Y:S01]  /*6530*/  @P5 SEL R47, RZ, 0x1, !P1 ;  /* 0x00000001ff2f5807 */ /* 0x002fe20004800000 */
[----:B--2---:R-:W-:Y:S06]  /*6540*/  @!P5 BRA `(.L_x_107) ;  /* 0x000000000058d947 */ /* 0x004fec0003800000 */
[----:B------:R-:W-:Y:S01]  /*6550*/  IMAD.MOV.U32 R75, RZ, RZ, RZ ;  /* 0x000000ffff4b7224 */ /* 0x000fe200078e00ff */
[----:B------:R-:W-:Y:S01]  /*6560*/  ISETP.NE.AND P1, PT, R47, RZ, PT ;  /* 0x000000ff2f00720c */ /* 0x000fe20003f25270 */
[----:B------:R-:W-:Y:S01]  /*6570*/  BSSY B0, `(.L_x_108) ;  /* 0x000000c000007945 */ /* 0x000fe20003800000 */
[----:B------:R-:W-:Y:S02]  /*6580*/  CS2R R50, SRZ ;  /* 0x0000000000327805 */ /* 0x000fe4000001ff00 */
[----:B------:R-:W-:Y:S02]  /*6590*/  CS2R R48, SRZ ;  /* 0x0000000000307805 */ /* 0x000fe4000001ff00 */
[----:B------:R-:W-:Y:S02]  /*65a0*/  CS2R R58, SRZ ;  /* 0x00000000003a7805 */ /* 0x000fe4000001ff00 */
[----:B------:R-:W-:Y:S02]  /*65b0*/  CS2R R56, SRZ ;  /* 0x0000000000387805 */ /* 0x000fe4000001ff00 */
[----:B------:R-:W-:Y:S02]  /*65c0*/  CS2R R66, SRZ ;  /* 0x0000000000427805 */ /* 0x000fe4000001ff00 */
[----:B------:R-:W-:Y:S02]  /*65d0*/  CS2R R64, SRZ ;  /* 0x0000000000407805 */ /* 0x000fe4000001ff00 */
[----:B------:R-:W-:Y:S01]  /*65e0*/  CS2R R72, SRZ ;  /* 0x0000000000487805 */ /* 0x000fe2000001ff00 */
[----:B------:R-:W-:Y:S06]  /*65f0*/  @P1 BRA `(.L_x_109) ;  /* 0x00000000000c1947 */ /* 0x000fec0003800000 */
[----:B------:R-:W-:Y:S04]  /*6600*/  SHF.L.U32 R3, R90, 0x1f, RZ ;  /* 0x0000001f5a037819 */ /* 0x000fe800000006ff */
[----:B------:R-:W1:Y:S02]  /*6610*/  SYNCS.PHASECHK.TRANS64.TRYWAIT P1, [UR44+0xc0], R3 ;  /* 0x0000c003ff0075a7 */ /* 0x000e64000802112c */
[----:B-1----:R-:W-:Y:S05]  /*6620*/  @!P1 BRA `(.L_x_110) ;  /* 0x0000004000389947 */ /* 0x002fea0003800000 */
.L_x_109:
[----:B------:R-:W-:Y:S05]  /*6630*/  BSYNC B0 ;  /* 0x0000000000007941 */ /* 0x000fea0003800000 */
.L_x_108:
[----:B------:R-:W-:Y:S01]  /*6640*/  ISETP.NE.AND P1, PT, R60, RZ, PT ;  /* 0x000000ff3c00720c */ /* 0x000fe20003f25270 */
[----:B------:R-:W-:Y:S11]  /*6650*/  HFMA2 R46, -RZ, RZ, 0, 5.9604644775390625e-08 ;  /* 0x00000001ff2e7431 */ /* 0x000ff600000001ff */
[----:B------:R-:W-:Y:S01]  /*6660*/  @!UPT UIADD3 URZ, UPT, UPT, URZ, URZ, URZ ;  /* 0x000000fffffff290 */ /* 0x000fe2000fffe0ff */
[----:B------:R2:W1:Y:S04]  /*6670*/  @P1 LDS.128 R48, [R93] ;  /* 0x000000005d301984 */ /* 0x0004680000000c00 */
[----:B------:R2:W1:Y:S04]  /*6680*/  @P1 LDS.128 R56, [R92+0x10] ;  /* 0x000010005c381984 */ /* 0x0004680000000c00 */
[----:B------:R2:W1:Y:S04]  /*6690*/  @P1 LDS.128 R64, [R91+0x20] ;  /* 0x000020005b401984 */ /* 0x0004680000000c00 */
[----:B------:R2:W1:Y:S02]  /*66a0*/  @P1 LDS.128 R72, [R87+0x30] ;  /* 0x0000300057481984 */ /* 0x0004640000000c00 */
.L_x_107:
[----:B------:R-:W-:Y:S05]  /*66b0*/  BSYNC B1 ;  /* 0x0000000000017941 */ /* 0x000fea0003800000 */
.L_x_106:
[----:B-1----:R-:W-:Y:S04]  /*66c0*/  SHF.R.U32.HI R2, RZ, 0x15, R39 ;  /* 0x00000015ff027819 */ /* 0x002fe80000011627 */
[----:B------:R-:W-:Y:S01]  /*66d0*/  LOP3.LUT P1, RZ, R2, 0x3, R81, 0x48, !PT ;  /* 0x0000000302ff7812 */ /* 0x000fe20007824851 */
[----:B------:R-:W-:Y:S01]  /*66e0*/  @!UPT UIADD3 URZ, UPT, UPT, URZ, URZ, URZ ;  /* 0x000000fffffff290 */ /* 0x000fe2000fffe0ff */
[----:B----4-:R-:W-:Y:S11]  /*66f0*/  @P0 BRA `(.L_x_111) ;  /* 0x0000000000080947 */ /* 0x010ff60003800000 */
[----:B------:R-:W1:Y:S02]  /*6700*/  SYNCS.PHASECHK.TRANS64.TRYWAIT P0, [R99+URZ+0x130], R0 ;  /* 0x00013000630075a7 */ /* 0x000e6400080011ff */
[----:B-1----:R-:W-:Y:S05]  /*6710*/  @!P0 BRA `(.L_x_112) ;  /* 0x0000004000148947 */ /* 0x002fea0003800000 */
.L_x_111:
[----:B------:R-:W-:Y:S05]  /*6720*/  @!P1 BRA `(.L_x_113) ;  /* 0x0000000000409947 */ /* 0x000fea0003800000 */
[----:B------:R-:W4:Y:S01]  /*6730*/  LDCU.64 UR8, c[0x4][0x70] ;  /* 0x01000e00ff0877ac */ /* 0x000f220008000a00 */
[----:B------:R-:W-:Y:S01]  /*6740*/  MOV R3, 0x0 ;  /* 0x0000000000037802 */ /* 0x000fe20000000f00 */
[----:B------:R-:W-:Y:S02]  /*6750*/  HFMA2 R12, -RZ, RZ, 0, 5.9604644775390625e-08 ;  /* 0x00000001ff0c7431 */ /* 0x000fe400000001ff */
[----:B------:R-:W-:Y:S02]  /*6760*/  IMAD.MOV.U32 R8, RZ, RZ, 0x192 ;  /* 0x00000192ff087424 */ /* 0x000fe400078e00ff */
[----:B------:R-:W-:Y:S01]  /*6770*/  IMAD.MOV.U32 R13, RZ, RZ, RZ ;  /* 0x000000ffff0d7224 */ /* 0x000fe200078e00ff */
[----:B------:R-:W5:Y:S01]  /*6780*/  LDCU.64 UR6, c[0x4][0x78] ;  /* 0x01000f00ff0677ac */ /* 0x000f620008000a00 */
[----:B------:R-:W1:Y:S01]  /*6790*/  LDC.64 R2, c[0x4][R3] ;  /* 0x0100000003027b82 */ /* 0x000e620000000a00 */
[----:B------:R-:W2:Y:S01]  /*67a0*/  LDCU.64 UR4, c[0x4][0x10] ;  /* 0x01000200ff0477ac */ /* 0x000ea20008000a00 */
[----:B----4-:R-:W-:Y:S01]  /*67b0*/  MOV R5, UR9 ;  /* 0x0000000900057c02 */ /* 0x010fe20008000f00 */
[----:B------:R-:W-:Y:S01]  /*67c0*/  IMAD.U32 R4, RZ, RZ, UR8 ;  /* 0x00000008ff047e24 */ /* 0x000fe2000f8e00ff */
[----:B-----5:R-:W-:Y:S01]  /*67d0*/  MOV R7, UR7 ;  /* 0x0000000700077c02 */ /* 0x020fe20008000f00 */
[----:B------:R-:W-:Y:S01]  /*67e0*/  IMAD.U32 R6, RZ, RZ, UR6 ;  /* 0x00000006ff067e24 */ /* 0x000fe2000f8e00ff */
[----:B--2---:R-:W-:Y:S01]  /*67f0*/  MOV R11, UR5 ;  /* 0x00000005000b7c02 */ /* 0x004fe20008000f00 */
[----:B------:R-:W-:Y:S02]  /*6800*/  IMAD.U32 R10, RZ, RZ, UR4 ;  /* 0x00000004ff0a7e24 */ /* 0x000fe4000f8e00ff */
[----:B------:R-:W-:Y:S07]  /*6810*/  LEPC R20, `(.L_x_113) ;  /* 0x000000001014794e */ /* 0x000fee0000000000 */
[----:B-1-3--:R-:W-:Y:S05]  /*6820*/  CALL.ABS.NOINC R2 ;  /* 0x0000000002007343 */ /* 0x00afea0003c00000 */
.L_x_113:
[----:B------:R-:W-:Y:S05]  /*6830*/  WARPSYNC.ALL ;  /* 0x0000000000007948 */ /* 0x000fea0003800000 */
[----:B------:R-:W-:Y:S01]  /*6840*/  R2UR UR4, R39 ;  /* 0x00000000270472ca */ /* 0x000fe200000e0000 */
[--C-:B------:R-:W-:Y:S01]  /*6850*/  HADD2.F32 R40, -RZ, R48.reuse.H0_H0 ;  /* 0x20000030ff287230 */ /* 0x100fe20000004100 */
[----:B------:R-:W-:Y:S01]  /*6860*/  ISETP.NE.AND P0, PT, R95, RZ, PT ;  /* 0x000000ff5f00720c */ /* 0x000fe20003f05270 */
[----:B------:R-:W-:Y:S01]  /*6870*/  HADD2.F32 R43, -RZ, R48.H1_H1 ;  /* 0x30000030ff2b7230 */ /* 0x000fe20000004100 */
[----:B------:R-:W-:Y:S01]  /*6880*/  BSSY.RECONVERGENT B0, `(.L_x_114) ;  /* 0x0000086000007945 */ /* 0x000fe20003800200 */
[----:B------:R-:W-:Y:S02]  /*6890*/  HADD2.F32 R42, -RZ, R49.H0_H0 ;  /* 0x20000031ff2a7230 */ /* 0x000fe40000004100 */
[----:B------:R-:W-:Y:S02]  /*68a0*/  HADD2.F32 R45, -RZ, R51.H0_H0 ;  /* 0x20000033ff2d7230 */ /* 0x000fe40000004100 */
[----:B------:R-:W-:Y:S04]  /*68b0*/  HADD2.F32 R44, -RZ, R75.H1_H1 ;  /* 0x3000004bff2c7230 */ /* 0x000fe80000004100 */
[----:B------:R-:W1:Y:S02]  /*68c0*/  LDTM.x32 R4, tmem[UR4] ;  /* 0x00000004000479ee */ /* 0x000e6400082c0000 */
[C---:B-1-3--:R-:W-:Y:S01]  /*68d0*/  FMUL R0, R38.reuse, R4 ;  /* 0x0000000426007220 */ /* 0x04afe20000400000 */
[C---:B------:R-:W-:Y:S01]  /*68e0*/  FMUL R2, R38.reuse, R5 ;  /* 0x0000000526027220 */ /* 0x040fe20000400000 */
[C---:B------:R-:W-:Y:S01]  /*68f0*/  FMUL R3, R38.reuse, R6 ;  /* 0x0000000626037220 */ /* 0x040fe20000400000 */
[C---:B------:R-:W-:Y:S01]  /*6900*/  FMUL R7, R38.reuse, R7 ;  /* 0x0000000726077220 */ /* 0x040fe20000400000 */
[C---:B------:R-:W-:Y:S01]  /*6910*/  FFMA R0, R41.reuse, R40, R0 ;  /* 0x0000002829007223 */ /* 0x040fe20000000000 */
[----:B------:R-:W-:Y:S02]  /*6920*/  HADD2.F32 R40, -RZ, R49.H1_H1 ;  /* 0x30000031ff287230 */ /* 0x000fe40000004100 */
[C---:B------:R-:W-:Y:S01]  /*6930*/  FFMA R2, R41.reuse, R43, R2 ;  /* 0x0000002b29027223 */ /* 0x040fe20000000002 */
[C---:B------:R-:W-:Y:S01]  /*6940*/  FFMA R3, R41.reuse, R42, R3 ;  /* 0x0000002a29037223 */ /* 0x040fe20000000003 */
[--C-:B------:R-:W-:Y:S02]  /*6950*/  HADD2.F32 R43, -RZ, R50.reuse.H0_H0 ;  /* 0x20000032ff2b7230 */ /* 0x100fe40000004100 */
[----:B------:R-:W-:Y:S01]  /*6960*/  FMUL R4, R38, R8 ;  /* 0x0000000826047220 */ /* 0x000fe20000400000 */
[----:B------:R-:W-:Y:S01]  /*6970*/  HADD2.F32 R42, -RZ, R50.H1_H1 ;  /* 0x30000032ff2a7230 */ /* 0x000fe20000004100 */
[----:B------:R-:W-:Y:S01]  /*6980*/  F2FP.F16.F32.PACK_AB R52, R2, R0 ;  /* 0x000000000234723e */ /* 0x000fe200000000ff */
[C---:B------:R-:W-:Y:S01]  /*6990*/  FFMA R7, R41.reuse, R40, R7 ;  /* 0x0000002829077223 */ /* 0x040fe20000000007 */
[----:B------:R-:W-:Y:S01]  /*69a0*/  FFMA R4, R41, R43, R4 ;  /* 0x0000002b29047223 */ /* 0x000fe20000000004 */
[C---:B------:R-:W-:Y:S01]  /*69b0*/  FMUL R5, R38.reuse, R9 ;  /* 0x0000000926057220 */ /* 0x040fe20000400000 */
[C---:B------:R-:W-:Y:S01]  /*69c0*/  FMUL R6, R38.reuse, R10 ;  /* 0x0000000a26067220 */ /* 0x040fe20000400000 */
[----:B------:R-:W-:Y:S01]  /*69d0*/  HADD2.F32 R40, -RZ, R51.H1_H1 ;  /* 0x30000033ff287230 */ /* 0x000fe20000004100 */
[----:B------:R-:W-:Y:S01]  /*69e0*/  F2FP.F16.F32.PACK_AB R53, R7, R3 ;  /* 0x000000030735723e */ /* 0x000fe200000000ff */
[C---:B------:R-:W-:Y:S01]  /*69f0*/  FFMA R5, R41.reuse, R42, R5 ;  /* 0x0000002a29057223 */ /* 0x040fe20000000005 */
[----:B------:R-:W-:Y:S01]  /*6a00*/  FFMA R6, R41, R45, R6 ;  /* 0x0000002d29067223 */ /* 0x000fe20000000006 */
[C---:B------:R-:W-:Y:S01]  /*6a10*/  FMUL R11, R38.reuse, R11 ;  /* 0x0000000b260b7220 */ /* 0x040fe20000400000 */
[--C-:B------:R-:W-:Y:S02]  /*6a20*/  HADD2.F32 R43, -RZ, R56.reuse.H0_H0 ;  /* 0x20000038ff2b7230 */ /* 0x100fe40000004100 */
[C---:B------:R-:W-:Y:S01]  /*6a30*/  FMUL R8, R38.reuse, R12 ;  /* 0x0000000c26087220 */ /* 0x040fe20000400000 */
[----:B------:R-:W-:Y:S01]  /*6a40*/  F2FP.F16.F32.PACK_AB R54, R5, R4 ;  /* 0x000000040536723e */ /* 0x000fe200000000ff */
[C---:B------:R-:W-:Y:S01]  /*6a50*/  FFMA R11, R41.reuse, R40, R11 ;  /* 0x00000028290b7223 */ /* 0x040fe2000000000b */
[----:B------:R-:W-:Y:S02]  /*6a60*/  HADD2.F32 R40, -RZ, R56.H1_H1 ;  /* 0x30000038ff287230 */ /* 0x000fe40000004100 */
[----:B------:R-:W-:Y:S01]  /*6a70*/  FFMA R8, R41, R43, R8 ;  /* 0x0000002b29087223 */ /* 0x000fe20000000008 */
[C---:B------:R-:W-:Y:S01]  /*6a80*/  FMUL R9, R38.reuse, R13 ;  /* 0x0000000d26097220 */ /* 0x040fe20000400000 */
[--C-:B------:R-:W-:Y:S01]  /*6a90*/  HADD2.F32 R45, -RZ, R57.reuse.H0_H0 ;  /* 0x20000039ff2d7230 */ /* 0x100fe20000004100 */
[----:B------:R-:W-:Y:S01]  /*6aa0*/  F2FP.F16.F32.PACK_AB R55, R11, R6 ;  /* 0x000000060b37723e */ /* 0x000fe200000000ff */
[C---:B------:R-:W-:Y:S01]  /*6ab0*/  FMUL R10, R38.reuse, R14 ;  /* 0x0000000e260a7220 */ /* 0x040fe20000400000 */
[----:B------:R-:W-:Y:S02]  /*6ac0*/  HADD2.F32 R42, -RZ, R57.H1_H1 ;  /* 0x30000039ff2a7230 */ /* 0x000fe40000004100 */
[C---:B------:R-:W-:Y:S01]  /*6ad0*/  FFMA R9, R41.reuse, R40, R9 ;  /* 0x0000002829097223 */ /* 0x040fe20000000009 */
[C---:B------:R-:W-:Y:S01]  /*6ae0*/  FMUL R15, R38.reuse, R15 ;  /* 0x0000000f260f7220 */ /* 0x040fe20000400000 */
[----:B------:R1:W-:Y:S01]  /*6af0*/  STS.128 [R93], R52 ;  /* 0x000000345d007388 */ /* 0x0003e20000000c00 */
[----:B------:R-:W-:Y:S01]  /*6b00*/  FFMA R10, R41, R45, R10 ;  /* 0x0000002d290a7223 */ /* 0x000fe2000000000a */
[--C-:B------:R-:W-:Y:S01]  /*6b10*/  HADD2.F32 R40, -RZ, R58.reuse.H0_H0 ;  /* 0x2000003aff287230 */ /* 0x100fe20000004100 */
[----:B------:R-:W-:Y:S01]  /*6b20*/  F2FP.F16.F32.PACK_AB R68, R9, R8 ;  /* 0x000000080944723e */ /* 0x000fe200000000ff */
[----:B------:R-:W-:Y:S01]  /*6b30*/  FFMA R15, R41, R42, R15 ;  /* 0x0000002a290f7223 */ /* 0x000fe2000000000f */
[C---:B------:R-:W-:Y:S01]  /*6b40*/  FMUL R12, R38.reuse, R16 ;  /* 0x00000010260c7220 */ /* 0x040fe20000400000 */
[----:B------:R-:W-:Y:S02]  /*6b50*/  HADD2.F32 R42, -RZ, R58.H1_H1 ;  /* 0x3000003aff2a7230 */ /* 0x000fe40000004100 */
[C---:B------:R-:W-:Y:S01]  /*6b60*/  FMUL R13, R38.reuse, R17 ;  /* 0x00000011260d7220 */ /* 0x040fe20000400000 */
[--C-:B------:R-:W-:Y:S01]  /*6b70*/  HADD2.F32 R43, -RZ, R59.reuse.H0_H0 ;  /* 0x2000003bff2b7230 */ /* 0x100fe20000004100 */
[----:B------:R-:W-:Y:S01]  /*6b80*/  F2FP.F16.F32.PACK_AB R69, R15, R10 ;  /* 0x0000000a0f45723e */ /* 0x000fe200000000ff */
[C---:B------:R-:W-:Y:S01]  /*6b90*/  FFMA R12, R41.reuse, R40, R12 ;  /* 0x00000028290c7223 */ /* 0x040fe2000000000c */
[C---:B------:R-:W-:Y:S01]  /*6ba0*/  FFMA R13, R41.reuse, R42, R13 ;  /* 0x0000002a290d7223 */ /* 0x040fe2000000000d */
[C---:B------:R-:W-:Y:S01]  /*6bb0*/  FMUL R14, R38.reuse, R18 ;  /* 0x00000012260e7220 */ /* 0x040fe20000400000 */
[----:B------:R-:W-:Y:S02]  /*6bc0*/  HADD2.F32 R40, -RZ, R59.H1_H1 ;  /* 0x3000003bff287230 */ /* 0x000fe40000004100 */
[C---:B------:R-:W-:Y:S01]  /*6bd0*/  FMUL R19, R38.reuse, R19 ;  /* 0x0000001326137220 */ /* 0x040fe20000400000 */
[C---:B------:R-:W-:Y:S01]  /*6be0*/  FMUL R16, R38.reuse, R20 ;  /* 0x0000001426107220 */ /* 0x040fe20000400000 */
[C---:B------:R-:W-:Y:S01]  /*6bf0*/  FFMA R14, R41.reuse, R43, R14 ;  /* 0x0000002b290e7223 */ /* 0x040fe2000000000e */
[--C-:B------:R-:W-:Y:S02]  /*6c00*/  HADD2.F32 R43, -RZ, R64.reuse.H0_H0 ;  /* 0x20000040ff2b7230 */ /* 0x100fe40000004100 */
[C---:B------:R-:W-:Y:S01]  /*6c10*/  FFMA R19, R41.reuse, R40, R19 ;  /* 0x0000002829137223 */ /* 0x040fe20000000013 */
[----:B------:R-:W-:Y:S02]  /*6c20*/  HADD2.F32 R42, -RZ, R64.H1_H1 ;  /* 0x30000040ff2a7230 */ /* 0x000fe40000004100 */
[C---:B------:R-:W-:Y:S01]  /*6c30*/  FMUL R17, R38.reuse, R21 ;  /* 0x0000001526117220 */ /* 0x040fe20000400000 */
[--C-:B------:R-:W-:Y:S02]  /*6c40*/  HADD2.F32 R45, -RZ, R65.reuse.H0_H0 ;  /* 0x20000041ff2d7230 */ /* 0x100fe40000004100 */
[C---:B------:R-:W-:Y:S01]  /*6c50*/  FMUL R18, R38.reuse, R22 ;  /* 0x0000001626127220 */ /* 0x040fe20000400000 */
[----:B------:R-:W-:Y:S02]  /*6c60*/  HADD2.F32 R40, -RZ, R65.H1_H1 ;  /* 0x30000041ff287230 */ /* 0x000fe40000004100 */
[C---:B------:R-:W-:Y:S01]  /*6c70*/  FMUL R23, R38.reuse, R23 ;  /* 0x0000001726177220 */ /* 0x040fe20000400000 */
[C---:B------:R-:W-:Y:S01]  /*6c80*/  FFMA R16, R41.reuse, R43, R16 ;  /* 0x0000002b29107223 */ /* 0x040fe20000000010 */
[C---:B------:R-:W-:Y:S01]  /*6c90*/  FFMA R17, R41.reuse, R42, R17 ;  /* 0x0000002a29117223 */ /* 0x040fe20000000011 */
[C---:B------:R-:W-:Y:S01]  /*6ca0*/  FFMA R18, R41.reuse, R45, R18 ;  /* 0x0000002d29127223 */ /* 0x040fe20000000012 */
[C---:B------:R-:W-:Y:S01]  /*6cb0*/  FFMA R23, R41.reuse, R40, R23 ;  /* 0x0000002829177223 */ /* 0x040fe20000000017 */
[--C-:B------:R-:W-:Y:S02]  /*6cc0*/  HADD2.F32 R43, -RZ, R66.reuse.H0_H0 ;  /* 0x20000042ff2b7230 */ /* 0x100fe40000004100 */
[C---:B------:R-:W-:Y:S01]  /*6cd0*/  FMUL R20, R38.reuse, R24 ;  /* 0x0000001826147220 */ /* 0x040fe20000400000 */
        /* <DEDUP_REMOVED lines=9> */
[----:B------:R-:W-:Y:S01]  /*6d70*/  FFMA R27, R41, R42, R27 ;  /* 0x0000002a291b7223 */ /* 0x000fe2000000001b */
[--C-:B------:R-:W-:Y:S02]  /*6d80*/  HADD2.F32 R40, -RZ, R72.reuse.H0_H0 ;  /* 0x20000048ff287230 */ /* 0x100fe40000004100 */
[C---:B------:R-:W-:Y:S01]  /*6d90*/  FMUL R24, R38.reuse, R28 ;  /* 0x0000001c26187220 */ /* 0x040fe20000400000 */
[----:B------:R-:W-:Y:S02]  /*6da0*/  HADD2.F32 R42, -RZ, R72.H1_H1 ;  /* 0x30000048ff2a7230 */ /* 0x000fe40000004100 */
[C---:B------:R-:W-:Y:S01]  /*6db0*/  FMUL R25, R38.reuse, R29 ;  /* 0x0000001d26197220 */ /* 0x040fe20000400000 */
[--C-:B------:R-:W-:Y:S02]  /*6dc0*/  HADD2.F32 R43, -RZ, R73.reuse.H0_H0 ;  /* 0x20000049ff2b7230 */ /* 0x100fe40000004100 */
[C---:B------:R-:W-:Y:S01]  /*6dd0*/  FMUL R26, R38.reuse, R30 ;  /* 0x0000001e261a7220 */ /* 0x040fe20000400000 */
[----:B------:R-:W-:Y:S01]  /*6de0*/  F2FP.F16.F32.PACK_AB R70, R13, R12 ;  /* 0x0000000c0d46723e */ /* 0x000fe200000000ff */
[----:B------:R-:W-:Y:S01]  /*6df0*/  FFMA R24, R41, R40, R24 ;  /* 0x0000002829187223 */ /* 0x000fe20000000018 */
[----:B------:R-:W-:Y:S01]  /*6e00*/  F2FP.F16.F32.PACK_AB R71, R19, R14 ;  /* 0x0000000e1347723e */ /* 0x000fe200000000ff */
[C---:B------:R-:W-:Y:S01]  /*6e10*/  FFMA R25, R41.reuse, R42, R25 ;  /* 0x0000002a29197223 */ /* 0x040fe20000000019 */
[C---:B------:R-:W-:Y:S01]  /*6e20*/  FFMA R26, R41.reuse, R43, R26 ;  /* 0x0000002b291a7223 */ /* 0x040fe2000000001a */
[----:B------:R-:W-:Y:S02]  /*6e30*/  HADD2.F32 R40, -RZ, R73.H1_H1 ;  /* 0x30000049ff287230 */ /* 0x000fe40000004100 */
[C---:B------:R-:W-:Y:S01]  /*6e40*/  FMUL R31, R38.reuse, R31 ;  /* 0x0000001f261f7220 */ /* 0x040fe20000400000 */
[----:B------:R1:W-:Y:S01]  /*6e50*/  STS.128 [R92+0x10], R68 ;  /* 0x000010445c007388 */ /* 0x0003e20000000c00 */
[--C-:B------:R-:W-:Y:S02]  /*6e60*/  HADD2.F32 R43, -RZ, R74.reuse.H0_H0 ;  /* 0x2000004aff2b7230 */ /* 0x100fe40000004100 */
[C---:B------:R-:W-:Y:S01]  /*6e70*/  FMUL R28, R38.reuse, R32 ;  /* 0x00000020261c7220 */ /* 0x040fe20000400000 */
[----:B------:R-:W-:Y:S02]  /*6e80*/  HADD2.F32 R42, -RZ, R74.H1_H1 ;  /* 0x3000004aff2a7230 */ /* 0x000fe40000004100 */
[C---:B------:R-:W-:Y:S01]  /*6e90*/  FMUL R29, R38.reuse, R33 ;  /* 0x00000021261d7220 */ /* 0x040fe20000400000 */
[----:B------:R-:W-:Y:S02]  /*6ea0*/  HADD2.F32 R45, -RZ, R75.H0_H0 ;  /* 0x2000004bff2d7230 */ /* 0x000fe40000004100 */
[C---:B------:R-:W-:Y:S01]  /*6eb0*/  FMUL R30, R38.reuse, R34 ;  /* 0x00000022261e7220 */ /* 0x040fe20000400000 */
[----:B------:R-:W-:Y:S01]  /*6ec0*/  FFMA R31, R41, R40, R31 ;  /* 0x00000028291f7223 */ /* 0x000fe2000000001f */
[----:B------:R-:W-:Y:S01]  /*6ed0*/  FMUL R35, R38, R35 ;  /* 0x0000002326237220 */ /* 0x000fe20000400000 */
[----:B------:R-:W-:Y:S01]  /*6ee0*/  F2FP.F16.F32.PACK_AB R100, R17, R16 ;  /* 0x000000101164723e */ /* 0x000fe200000000ff */
[----:B------:R-:W-:Y:S01]  /*6ef0*/  FFMA R28, R41, R43, R28 ;  /* 0x0000002b291c7223 */ /* 0x000fe2000000001c */
[----:B------:R-:W-:Y:S01]  /*6f00*/  F2FP.F16.F32.PACK_AB R101, R23, R18 ;  /* 0x000000121765723e */ /* 0x000fe200000000ff */
[----:B------:R-:W-:Y:S01]  /*6f10*/  FFMA R29, R41, R42, R29 ;  /* 0x0000002a291d7223 */ /* 0x000fe2000000001d */
[----:B------:R-:W-:Y:S01]  /*6f20*/  F2FP.F16.F32.PACK_AB R102, R21, R20 ;  /* 0x000000141566723e */ /* 0x000fe200000000ff */
[----:B------:R-:W-:Y:S01]  /*6f30*/  FFMA R30, R41, R45, R30 ;  /* 0x0000002d291e7223 */ /* 0x000fe2000000001e */
[----:B------:R-:W-:Y:S01]  /*6f40*/  F2FP.F16.F32.PACK_AB R103, R27, R22 ;  /* 0x000000161b67723e */ /* 0x000fe200000000ff */
[----:B------:R-:W-:Y:S01]  /*6f50*/  FFMA R35, R41, R44, R35 ;  /* 0x0000002c29237223 */ /* 0x000fe20000000023 */
[----:B------:R-:W-:Y:S02]  /*6f60*/  F2FP.F16.F32.PACK_AB R104, R25, R24 ;  /* 0x000000181968723e */ /* 0x000fe400000000ff */
[----:B------:R-:W-:Y:S01]  /*6f70*/  F2FP.F16.F32.PACK_AB R105, R31, R26 ;  /* 0x0000001a1f69723e */ /* 0x000fe200000000ff */
[----:B------:R1:W-:Y:S01]  /*6f80*/  STS.128 [R91+0x20], R100 ;  /* 0x000020645b007388 */ /* 0x0003e20000000c00 */
[----:B------:R-:W-:Y:S02]  /*6f90*/  F2FP.F16.F32.PACK_AB R106, R29, R28 ;  /* 0x0000001c1d6a723e */ /* 0x000fe400000000ff */
[----:B------:R-:W-:Y:S05]  /*6fa0*/  F2FP.F16.F32.PACK_AB R107, R35, R30 ;  /* 0x0000001e236b723e */ /* 0x000fea00000000ff */
[----:B------:R1:W-:Y:S01]  /*6fb0*/  STS.128 [R87+0x30], R104 ;  /* 0x0000306857007388 */ /* 0x0003e20000000c00 */
[----:B------:R-:W-:Y:S01]  /*6fc0*/  @!PT LDS RZ, [RZ] ;  /* 0x00000000fffff984 */ /* 0x000fe20000000800 */
[----:B------:R-:W-:Y:S01]  /*6fd0*/  @!PT LDS RZ, [RZ] ;  /* 0x00000000fffff984 */ /* 0x000fe20000000800 */
[----:B------:R-:W-:Y:S01]  /*6fe0*/  @!PT LDS RZ, [RZ] ;  /* 0x00000000fffff984 */ /* 0x000fe20000000800 */
[----:B------:R-:W-:Y:S01]  /*6ff0*/  @!PT LDS RZ, [RZ] ;  /* 0x00000000fffff984 */ /* 0x000fe20000000800 */
[----:B------:R3:W-:Y:S07]  /*7000*/  MEMBAR.ALL.CTA ;  /* 0x0000000000007992 */ /* 0x0007ee0000008000 */
[----:B---3--:R-:W3:Y:S02]  /*7010*/  FENCE.VIEW.ASYNC.S ;  /* 0x00000000000073c6 */ /* 0x008ee40000000000 */
[----:B---3--:R-:W-:Y:S06]  /*7020*/  BAR.SYNC.DEFER_BLOCKING 0x1, 0x80 ;  /* 0x0042000000007b1d */ /* 0x008fec0000010000 */
[----:B------:R-:W-:Y:S05]  /*7030*/  @P0 BRA `(.L_x_115) ;  /* 0x0000000000280947 */ /* 0x000fea0003800000 */
[----:B------:R-:W3:Y:S01]  /*7040*/  LDCU.64 UR6, c[0x0][0x348] ;  /* 0x00006900ff0677ac */ /* 0x000ee20008000a00 */
[----:B------:R-:W-:Y:S01]  /*7050*/  UIADD3 UR4, UPT, UPT, UR44, 0x200, URZ ;  /* 0x000002002c047890 */ /* 0x000fe2000fffe0ff */
[----:B------:R-:W-:Y:S05]  /*7060*/  UMOV UR51, UR36 ;  /* 0x0000002400337c82 */ /* 0x000fea0008000000 */
[----:B------:R-:W-:Y:S04]  /*7070*/  MOV R84, UR4 ;  /* 0x0000000400547c02 */ /* 0x000fe80008000f00 */
[----:B------:R-:W-:Y:S01]  /*7080*/  R2UR UR48, R84 ;  /* 0x00000000543072ca */ /* 0x000fe200000e0000 */
[----:B---3--:R-:W-:Y:S04]  /*7090*/  UIADD3 UR4, UP0, UPT, UR6, 0x680, URZ ;  /* 0x0000068006047890 */ /* 0x008fe8000ff1e0ff */
[----:B------:R-:W-:Y:S09]  /*70a0*/  UIADD3.X UR5, UPT, UPT, URZ, UR7, URZ, UP0, !UPT ;  /* 0x00000007ff057290 */ /* 0x000ff200087fe4ff */
[----:B------:R3:W-:Y:S01]  /*70b0*/  UTMASTG.3D [UR48], [UR4] ;  /* 0x00000030040073b5 */ /* 0x0007e20008010000 */
[----:B------:R0:W-:Y:S01]  /*70c0*/  UTMACMDFLUSH ;  /* 0x00000000000079b7 */ /* 0x0001e20000000000 */
[----:B---3--:R-:W-:Y:S04]  /*70d0*/  DEPBAR.LE SB0, 0x1 ;  /* 0x000080400000791a */ /* 0x008fe80000000000 */
.L_x_115:
[----:B------:R-:W-:Y:S05]  /*70e0*/  BSYNC.RECONVERGENT B0 ;  /* 0x0000000000007941 */ /* 0x000fea0003800200 */
.L_x_114:
[----:B------:R-:W-:Y:S01]  /*70f0*/  BAR.SYNC.DEFER_BLOCKING 0x1, 0x80 ;  /* 0x0042000000007b1d */ /* 0x000fe20000010000 */
[----:B------:R-:W-:Y:S01]  /*7100*/  ISETP.NE.AND P1, PT, R98, RZ, PT ;  /* 0x000000ff6200720c */ /* 0x000fe20003f25270 */
[----:B------:R-:W-:Y:S01]  /*7110*/  UISETP.NE.AND UP0, UPT, UR52, URZ, UPT ;  /* 0x000000ff3400728c */ /* 0x000fe2000bf05270 */
[----:B------:R-:W-:Y:S11]  /*7120*/  LEA R3, R46, UR44, 0x3 ;  /* 0x0000002c2e037c11 */ /* 0x000ff6000f8e18ff */
[----:B------:R-:W-:Y:S01]  /*7130*/  @P1 SHF.L.U32 R2, R90, 0x1f, RZ ;  /* 0x0000001f5a021819 */ /* 0x000fe200000006ff */
[----:B------:R-:W-:Y:S06]  /*7140*/  BRA.U !UP0, `(.L_x_116) ;  /* 0x0000000108247547 */ /* 0x000fec000b800000 */
[----:B------:R-:W-:Y:S01]  /*7150*/  IMAD.U32 R5, RZ, RZ, UR46 ;  /* 0x0000002eff057e24 */ /* 0x000fe2000f8e00ff */
[----:B------:R-:W-:Y:S01]  /*7160*/  MOV R0, UR47 ;  /* 0x0000002f00007c02 */ /* 0x000fe20008000f00 */
[----:B------:R-:W-:Y:S03]  /*7170*/  UIADD3 UR4, UPT, UPT, UR46, 0x1, URZ ;  /* 0x000000012e047890 */ /* 0x000fe6000fffe0ff */
[----:B------:R-:W-:Y:S01]  /*7180*/  @P1 LEA R5, R5, UR44, 0x3 ;  /* 0x0000002c05051c11 */ /* 0x000fe2000f8e18ff */
[----:B------:R-:W-:Y:S04]  /*7190*/  UISETP.NE.AND UP0, UPT, UR4, 0x4, UPT ;  /* 0x000000040400788c */ /* 0x000fe8000bf05270 */
[----:B------:R-:W-:Y:S01]  /*71a0*/  @P1 VIADD R5, R5, 0xe0 ;  /* 0x000000e005051836 */ /* 0x000fe20000000000 */
[----:B------:R-:W-:Y:S04]  /*71b0*/  USEL UR46, UR4, URZ, UP0 ;  /* 0x000000ff042e7287 */ /* 0x000fe80008000000 */
[----:B------:R-:W-:Y:S04]  /*71c0*/  @P1 PRMT R0, R0, 0x654, R5 ;  /* 0x0000065400001816 */ /* 0x000fe80000000005 */
[----:B------:R3:W-:Y:S04]  /*71d0*/  @P1 SYNCS.ARRIVE.TRANS64.RED.A1T0 RZ, [R0+URZ], RZ ;  /* 0x000000ff00ff19a7 */ /* 0x0007e800081004ff */
.L_x_116:
[----:B------:R-:W4:Y:S01]  /*71e0*/  @P1 SYNCS.PHASECHK.TRANS64.TRYWAIT P0, [R3+URZ+0xc0], R2 ;  /* 0x0000c002030015a7 */ /* 0x000f2200080011ff */
[----:B------:R-:W-:Y:S01]  /*71f0*/  BSSY B1, `(.L_x_117) ;  /* 0x0000016000017945 */ /* 0x000fe20003800000 */
[----:B----4-:R-:W-:Y:S03]  /*7200*/  @P1 SEL R47, RZ, 0x1, !P0 ;  /* 0x00000001ff2f1807 */ /* 0x010fe60004000000 */
[----:B------:R-:W-:Y:S05]  /*7210*/  @!P1 BRA `(.L_x_118) ;  /* 0x00000000004c9947 */ /* 0x000fea0003800000 */
[----:B------:R-:W-:Y:S01]  /*7220*/  ISETP.NE.AND P0, PT, R47, RZ, PT ;  /* 0x000000ff2f00720c */ /* 0x000fe20003f05270 */
[----:B------:R-:W-:Y:S01]  /*7230*/  BSSY B0, `(.L_x_119) ;  /* 0x000000b000007945 */ /* 0x000fe20003800000 */
[----:B------:R-:W-:Y:S11]  /*7240*/  ISETP.NE.AND P1, PT, R60, RZ, PT ;  /* 0x000000ff3c00720c */ /* 0x000ff60003f25270 */
[----:B------:R-:W-:Y:S02]  /*7250*/  @!UPT UIADD3 URZ, UPT, UPT, URZ, URZ, URZ ;  /* 0x000000fffffff290 */ /* 0x000fe4000fffe0ff */
[C---:B------:R-:W-:Y:S01]  /*7260*/  @P1 IMAD R6, R46.reuse, 0x2000, R93 ;  /* 0x000020002e061824 */ /* 0x040fe200078e025d */
[C---:B------:R-:W-:Y:S01]  /*7270*/  @P1 LEA R4, R46.reuse, R91, 0xd ;  /* 0x0000005b2e041211 */ /* 0x040fe200078e68ff */
[C---:B------:R-:W-:Y:S02]  /*7280*/  @P1 IMAD R5, R46.reuse, 0x2000, R92 ;  /* 0x000020002e051824 */ /* 0x040fe400078e025c */
[----:B------:R-:W-:Y:S01]  /*7290*/  @P1 IMAD R2, R46, 0x2000, R87 ;  /* 0x000020002e021824 */ /* 0x000fe200078e0257 */
[----:B------:R-:W-:Y:S06]  /*72a0*/  @P0 BRA `(.L_x_120) ;  /* 0x00000000000c0947 */ /* 0x000fec0003800000 */
[----:B---3--:R-:W-:Y:S04]  /*72b0*/  SHF.L.U32 R0, R90, 0x1f, RZ ;  /* 0x0000001f5a007819 */ /* 0x008fe800000006ff */
[----:B------:R-:W3:Y:S02]  /*72c0*/  SYNCS.PHASECHK.TRANS64.TRYWAIT P0, [R3+URZ+0xc0], R0 ;  /* 0x0000c000030075a7 */ /* 0x000ee400080011ff */
[----:B---3--:R-:W-:Y:S05]  /*72d0*/  @!P0 BRA `(.L_x_121) ;  /* 0x0000003400388947 */ /* 0x008fea0003800000 */
.L_x_120:
[----:B------:R-:W-:Y:S05]  /*72e0*/  BSYNC B0 ;  /* 0x0000000000007941 */ /* 0x000fea0003800000 */
.L_x_119:
[----:B------:R-:W-:Y:S02]  /*72f0*/  ISETP.NE.AND P0, PT, R60, RZ, PT ;  /* 0x000000ff3c00720c */ /* 0x000fe40003f05270 */
[----:B------:R-:W-:Y:S11]  /*7300*/  IADD3 R46, PT, PT, R46, 0x1, RZ ;  /* 0x000000012e2e7810 */ /* 0x000ff60007ffe0ff */
[----:B------:R4:W1:Y:S04]  /*7310*/  @P0 LDS.128 R48, [R6] ;  /* 0x0000000006300984 */ /* 0x0008680000000c00 */
[----:B------:R4:W1:Y:S04]  /*7320*/  @P0 LDS.128 R56, [R5+0x10] ;  /* 0x0000100005380984 */ /* 0x0008680000000c00 */
[----:B------:R4:W1:Y:S04]  /*7330*/  @P0 LDS.128 R64, [R4+0x20] ;  /* 0x0000200004400984 */ /* 0x0008680000000c00 */
[----:B------:R4:W1:Y:S02]  /*7340*/  @P0 LDS.128 R72, [R2+0x30] ;  /* 0x0000300002480984 */ /* 0x0008640000000c00 */
.L_x_118:
[----:B------:R-:W-:Y:S05]  /*7350*/  BSYNC B1 ;  /* 0x0000000000017941 */ /* 0x000fea0003800000 */
.L_x_117:
[----:B---3--:R-:W-:Y:S05]  /*7360*/  VIADD R0, R39, 0x20 ;  /* 0x0000002027007836 */ /* 0x008fea0000000000 */
[----:B------:R-:W-:Y:S04]  /*7370*/  SHF.R.U32.HI R0, RZ, 0x15, R0 ;  /* 0x00000015ff007819 */ /* 0x000fe80000011600 */
[----:B------:R-:W-:Y:S11]  /*7380*/  LOP3.LUT P0, RZ, R0, 0x3, R81, 0x48, !PT ;  /* 0x0000000300ff7812 */ /* 0x000ff60007804851 */
[----:B------:R-:W-:Y:S02]  /*7390*/  @!UPT UIADD3 URZ, UPT, UPT, URZ, URZ, URZ ;  /* 0x000000fffffff290 */ /* 0x000fe4000fffe0ff */
[----:B------:R-:W-:Y:S05]  /*73a0*/  @!P0 BRA `(.L_x_122) ;  /* 0x0000000000408947 */ /* 0x000fea0003800000 */
[----:B------:R-:W3:Y:S01]  /*73b0*/  LDCU.64 UR8, c[0x4][0x70] ;  /* 0x01000e00ff0877ac */ /* 0x000ee20008000a00 */
[----:B------:R-:W-:Y:S01]  /*73c0*/  MOV R3, 0x0 ;  /* 0x0000000000037802 */ /* 0x000fe20000000f00 */
[----:B------:R-:W-:Y:S02]  /*73d0*/  HFMA2 R12, -RZ, RZ, 0, 5.9604644775390625e-08 ;  /* 0x00000001ff0c7431 */ /* 0x000fe400000001ff */
[----:B------:R-:W-:Y:S02]  /*73e0*/  IMAD.MOV.U32 R8, RZ, RZ, 0x192 ;  /* 0x00000192ff087424 */ /* 0x000fe400078e00ff */
[----:B------:R-:W-:Y:S01]  /*73f0*/  IMAD.MOV.U32 R13, RZ, RZ, RZ ;  /* 0x000000ffff0d7224 */ /* 0x000fe200078e00ff */
[----:B------:R-:W5:Y:S01]  /*7400*/  LDCU.64 UR6, c[0x4][0x78] ;  /* 0x01000f00ff0677ac */ /* 0x000f620008000a00 */
[----:B----4-:R-:W4:Y:S01]  /*7410*/  LDC.64 R2, c[0x4][R3] ;  /* 0x0100000003027b82 */ /* 0x010f220000000a00 */
[----:B------:R-:W2:Y:S01]  /*7420*/  LDCU.64 UR4, c[0x4][0x10] ;  /* 0x01000200ff0477ac */ /* 0x000ea20008000a00 */
[----:B---3--:R-:W-:Y:S01]  /*7430*/  MOV R5, UR9 ;  /* 0x0000000900057c02 */ /* 0x008fe20008000f00 */
[----:B------:R-:W-:Y:S01]  /*7440*/  IMAD.U32 R4, RZ, RZ, UR8 ;  /* 0x00000008ff047e24 */ /* 0x000fe2000f8e00ff */
[----:B-----5:R-:W-:Y:S01]  /*7450*/  MOV R7, UR7 ;  /* 0x0000000700077c02 */ /* 0x020fe20008000f00 */
[----:B------:R-:W-:Y:S01]  /*7460*/  IMAD.U32 R6, RZ, RZ, UR6 ;  /* 0x00000006ff067e24 */ /* 0x000fe2000f8e00ff */
[----:B--2---:R-:W-:Y:S01]  /*7470*/  MOV R11, UR5 ;  /* 0x00000005000b7c02 */ /* 0x004fe20008000f00 */
[----:B------:R-:W-:Y:S02]  /*7480*/  IMAD.U32 R10, RZ, RZ, UR4 ;  /* 0x00000004ff0a7e24 */ /* 0x000fe4000f8e00ff */
[----:B------:R-:W-:Y:S07]  /*7490*/  LEPC R20, `(.L_x_122) ;  /* 0x000000001014794e */ /* 0x000fee0000000000 */
[----:B-1--4-:R-:W-:Y:S05]  /*74a0*/  CALL.ABS.NOINC R2 ;  /* 0x0000000002007343 */ /* 0x012fea0003c00000 */
.L_x_122:
[----:B------:R-:W-:Y:S05]  /*74b0*/  WARPSYNC.ALL ;  /* 0x0000000000007948 */ /* 0x000fea0003800000 */
[----:B------:R-:W-:Y:S01]  /*74c0*/  R2UR UR4, R39 ;  /* 0x00000000270472ca */ /* 0x000fe200000e0000 */
[--C-:B-1----:R-:W-:Y:S01]  /*74d0*/  HADD2.F32 R40, -RZ, R48.reuse.H0_H0 ;  /* 0x20000030ff287230 */ /* 0x102fe20000004100 */
[----:B------:R-:W-:Y:S01]  /*74e0*/  ISETP.NE.AND P6, PT, R98, RZ, PT ;  /* 0x000000ff6200720c */ /* 0x000fe20003fc5270 */
[----:B------:R-:W-:Y:S01]  /*74f0*/  HADD2.F32 R43, -RZ, R48.H1_H1 ;  /* 0x30000030ff2b7230 */ /* 0x000fe20000004100 */
[----:B------:R-:W-:Y:S01]  /*7500*/  MOV R52, UR46 ;  /* 0x0000002e00347c02 */ /* 0x000fe20008000f00 */
[----:B------:R-:W-:Y:S01]  /*7510*/  HADD2.F32 R42, -RZ, R49.H1_H1 ;  /* 0x30000031ff2a7230 */ /* 0x000fe20000004100 */
[----:B------:R-:W-:Y:S01]  /*7520*/  MOV R61, UR47 ;  /* 0x0000002f003d7c02 */ /* 0x000fe20008000f00 */
[----:B------:R-:W-:Y:S01]  /*7530*/  HADD2.F32 R45, -RZ, R51.H0_H0 ;  /* 0x20000033ff2d7230 */ /* 0x000fe20000004100 */
[----:B------:R-:W-:Y:S01]  /*7540*/  ISETP.NE.AND P0, PT, R95, RZ, PT ;  /* 0x000000ff5f00720c */ /* 0x000fe20003f05270 */
[----:B------:R-:W-:Y:S01]  /*7550*/  HADD2.F32 R44, -RZ, R75.H1_H1 ;  /* 0x3000004bff2c7230 */ /* 0x000fe20000004100 */
[----:B------:R-:W-:Y:S01]  /*7560*/  BSSY.RECONVERGENT B0, `(.L_x_123) ;  /* 0x0000088000007945 */ /* 0x000fe20003800200 */
[----:B------:R-:W-:Y:S02]  /*7570*/  LEA R62, R46, UR44, 0x3 ;  /* 0x0000002c2e3e7c11 */ /* 0x000fe4000f8e18ff */
[----:B----4-:R-:W1:Y:S02]  /*7580*/  LDTM.x32 R4, tmem[UR4+0x20] ;  /* 0x00002004000479ee */ /* 0x010e6400082c0000 */
[----:B------:R-:W-:Y:S02]  /*7590*/  @P6 LEA R52, R52, UR44, 0x3 ;  /* 0x0000002c34346c11 */ /* 0x000fe4000f8e18ff */
[----:B------:R-:W-:Y:S02]  /*75a0*/  @P6 SHF.L.U32 R63, R90, 0x1f, RZ ;  /* 0x0000001f5a3f6819 */ /* 0x000fe400000006ff */
[----:B------:R-:W-:Y:S04]  /*75b0*/  @P6 IADD3 R52, PT, PT, R52, 0xe0, RZ ;  /* 0x000000e034346810 */ /* 0x000fe80007ffe0ff */
[----:B------:R-:W-:Y:S01]  /*75c0*/  @P6 PRMT R61, R61, 0x654, R52 ;  /* 0x000006543d3d6816 */ /* 0x000fe20000000034 */
[C---:B-1----:R-:W-:Y:S01]  /*75d0*/  FMUL R0, R38.reuse, R4 ;  /* 0x0000000426007220 */ /* 0x042fe20000400000 */
[C---:B------:R-:W-:Y:S01]  /*75e0*/  FMUL R2, R38.reuse, R5 ;  /* 0x0000000526027220 */ /* 0x040fe20000400000 */
[C---:B------:R-:W-:Y:S01]  /*75f0*/  FMUL R3, R38.reuse, R6 ;  /* 0x0000000626037220 */ /* 0x040fe20000400000 */
[C---:B------:R-:W-:Y:S01]  /*7600*/  FMUL R7, R38.reuse, R7 ;  /* 0x0000000726077220 */ /* 0x040fe20000400000 */
[C---:B------:R-:W-:Y:S01]  /*7610*/  FFMA R0, R41.reuse, R40, R0 ;  /* 0x0000002829007223 */ /* 0x040fe20000000000 */
[----:B------:R-:W-:Y:S02]  /*7620*/  HADD2.F32 R40, -RZ, R49.H0_H0 ;  /* 0x20000031ff287230 */ /* 0x000fe40000004100 */
[C---:B------:R-:W-:Y:S01]  /*7630*/  FFMA R2, R41.reuse, R43, R2 ;  /* 0x0000002b29027223 */ /* 0x040fe20000000002 */
[--C-:B------:R-:W-:Y:S02]  /*7640*/  HADD2.F32 R43, -RZ, R50.reuse.H0_H0 ;  /* 0x20000032ff2b7230 */ /* 0x100fe40000004100 */
[C---:B------:R-:W-:Y:S01]  /*7650*/  FMUL R4, R38.reuse, R8 ;  /* 0x0000000826047220 */ /* 0x040fe20000400000 */
[----:B------:R-:W-:Y:S01]  /*7660*/  FMUL R5, R38, R9 ;  /* 0x0000000926057220 */ /* 0x000fe20000400000 */
[C---:B------:R-:W-:Y:S01]  /*7670*/  FFMA R3, R41.reuse, R40, R3 ;  /* 0x0000002829037223 */ /* 0x040fe20000000003 */
[----:B------:R-:W-:Y:S01]  /*7680*/  HADD2.F32 R40, -RZ, R50.H1_H1 ;  /* 0x30000032ff287230 */ /* 0x000fe20000004100 */
[----:B------:R-:W-:Y:S01]  /*7690*/  F2FP.F16.F32.PACK_AB R52, R2, R0 ;  /* 0x000000000234723e */ /* 0x000fe200000000ff */
[C---:B------:R-:W-:Y:S01]  /*76a0*/  FFMA R7, R41.reuse, R42, R7 ;  /* 0x0000002a29077223 */ /* 0x040fe20000000007 */
[C---:B------:R-:W-:Y:S01]  /*76b0*/  FFMA R4, R41.reuse, R43, R4 ;  /* 0x0000002b29047223 */ /* 0x040fe20000000004 */
[C---:B------:R-:W-:Y:S01]  /*76c0*/  FMUL R6, R38.reuse, R10 ;  /* 0x0000000a26067220 */ /* 0x040fe20000400000 */
[----:B------:R-:W-:Y:S02]  /*76d0*/  HADD2.F32 R42, -RZ, R51.H1_H1 ;  /* 0x30000033ff2a7230 */ /* 0x000fe40000004100 */
[----:B------:R-:W-:Y:S01]  /*76e0*/  FFMA R5, R41, R40, R5 ;  /* 0x0000002829057223 */ /* 0x000fe20000000005 */
[----:B------:R-:W-:Y:S01]  /*76f0*/  F2FP.F16.F32.PACK_AB R53, R7, R3 ;  /* 0x000000030735723e */ /* 0x000fe200000000ff */
[----:B------:R-:W-:Y:S01]  /*7700*/  FFMA R6, R41, R45, R6 ;  /* 0x0000002d29067223 */ /* 0x000fe20000000006 */
[C---:B------:R-:W-:Y:S01]  /*7710*/  FMUL R11, R38.reuse, R11 ;  /* 0x0000000b260b7220 */ /* 0x040fe20000400000 */
[--C-:B------:R-:W-:Y:S01]  /*7720*/  HADD2.F32 R40, -RZ, R56.reuse.H0_H0 ;  /* 0x20000038ff287230 */ /* 0x100fe20000004100 */
[----:B------:R-:W-:Y:S01]  /*7730*/  F2FP.F16.F32.PACK_AB R54, R5, R4 ;  /* 0x000000040536723e */ /* 0x000fe200000000ff */
[C---:B------:R-:W-:Y:S01]  /*7740*/  FMUL R8, R38.reuse, R12 ;  /* 0x0000000c26087220 */ /* 0x040fe20000400000 */
[C---:B------:R-:W-:Y:S01]  /*7750*/  FFMA R11, R41.reuse, R42, R11 ;  /* 0x0000002a290b7223 */ /* 0x040fe2000000000b */
[----:B------:R-:W-:Y:S02]  /*7760*/  HADD2.F32 R42, -RZ, R56.H1_H1 ;  /* 0x30000038ff2a7230 */ /* 0x000fe40000004100 */
[C---:B------:R-:W-:Y:S01]  /*7770*/  FMUL R9, R38.reuse, R13 ;  /* 0x0000000d26097220 */ /* 0x040fe20000400000 */
[--C-:B------:R-:W-:Y:S02]  /*7780*/  HADD2.F32 R43, -RZ, R57.reuse.H0_H0 ;  /* 0x20000039ff2b7230 */ /* 0x100fe40000004100 */
[----:B------:R-:W-:Y:S01]  /*7790*/  FFMA R8, R41, R40, R8 ;  /* 0x0000002829087223 */ /* 0x000fe20000000008 */
[----:B------:R-:W-:Y:S01]  /*77a0*/  F2FP.F16.F32.PACK_AB R55, R11, R6 ;  /* 0x000000060b37723e */ /* 0x000fe200000000ff */
[----:B------:R-:W-:Y:S01]  /*77b0*/  FFMA R9, R41, R42, R9 ;  /* 0x0000002a29097223 */ /* 0x000fe20000000009 */
[C---:B------:R-:W-:Y:S01]  /*77c0*/  FMUL R10, R38.reuse, R14 ;  /* 0x0000000e260a7220 */ /* 0x040fe20000400000 */
[----:B------:R-:W-:Y:S02]  /*77d0*/  HADD2.F32 R40, -RZ, R57.H1_H1 ;  /* 0x30000039ff287230 */ /* 0x000fe40000004100 */
[C---:B------:R-:W-:Y:S01]  /*77e0*/  FMUL R15, R38.reuse, R15 ;  /* 0x0000000f260f7220 */ /* 0x040fe20000400000 */
[----:B------:R1:W-:Y:S01]  /*77f0*/  STS.128 [R93+0x2000], R52 ;  /* 0x002000345d007388 */ /* 0x0003e20000000c00 */
[----:B------:R-:W-:Y:S01]  /*7800*/  F2FP.F16.F32.PACK_AB R68, R9, R8 ;  /* 0x000000080944723e */ /* 0x000fe200000000ff */
[C---:B------:R-:W-:Y:S01]  /*7810*/  FFMA R10, R41.reuse, R43, R10 ;  /* 0x0000002b290a7223 */ /* 0x040fe2000000000a */
[--C-:B------:R-:W-:Y:S02]  /*7820*/  HADD2.F32 R43, -RZ, R58.reuse.H0_H0 ;  /* 0x2000003aff2b7230 */ /* 0x100fe40000004100 */
        /* <DEDUP_REMOVED lines=11> */
[--C-:B------:R-:W-:Y:S02]  /*78e0*/  HADD2.F32 R43, -RZ, R64.reuse.H0_H0 ;  /* 0x20000040ff2b7230 */ /* 0x100fe40000004100 */
[C---:B------:R-:W-:Y:S01]  /*78f0*/  FFMA R14, R41.reuse, R45, R14 ;  /* 0x0000002d290e7223 */ /* 0x040fe2000000000e */
[C---:B------:R-:W-:Y:S01]  /*7900*/  FMUL R16, R38.reuse, R20 ;  /* 0x0000001426107220 */ /* 0x040fe20000400000 */
        /* <DEDUP_REMOVED lines=17> */
[C---:B------:R-:W-:Y:S01]  /*7a20*/  FFMA R20, R41.reuse, R40, R20 ;  /* 0x0000002829147223 */ /* 0x040fe20000000014 */
[C---:B------:R-:W-:Y:S01]  /*7a30*/  FFMA R21, R41.reuse, R42, R21 ;  /* 0x0000002a29157223 */ /* 0x040fe20000000015 */
[----:B------:R-:W-:Y:S02]  /*7a40*/  HADD2.F32 R40, -RZ, R67.H1_H1 ;  /* 0x30000043ff287230 */ /* 0x000fe40000004100 */
[----:B------:R-:W-:Y:S01]  /*7a50*/  FFMA R22, R41, R43, R22 ;  /* 0x0000002b29167223 */ /* 0x000fe20000000016 */
[C---:B------:R-:W-:Y:S01]  /*7a60*/  FMUL R27, R38.reuse, R27 ;  /* 0x0000001b261b7220 */ /* 0x040fe20000400000 */
[--C-:B------:R-:W-:Y:S02]  /*7a70*/  HADD2.F32 R43, -RZ, R72.reuse.H0_H0 ;  /* 0x20000048ff2b7230 */ /* 0x100fe40000004100 */
[C---:B------:R-:W-:Y:S01]  /*7a80*/  FMUL R24, R38.reuse, R28 ;  /* 0x0000001c26187220 */ /* 0x040fe20000400000 */
[----:B------:R-:W-:Y:S02]  /*7a90*/  HADD2.F32 R42, -RZ, R72.H1_H1 ;  /* 0x30000048ff2a7230 */ /* 0x000fe40000004100 */
[C---:B------:R-:W-:Y:S01]  /*7aa0*/  FMUL R25, R38.reuse, R29 ;  /* 0x0000001d26197220 */ /* 0x040fe20000400000 */
[--C-:B------:R-:W-:Y:S01]  /*7ab0*/  HADD2.F32 R45, -RZ, R73.reuse.H0_H0 ;  /* 0x20000049ff2d7230 */ /* 0x100fe20000004100 */
[----:B------:R-:W-:Y:S01]  /*7ac0*/  F2FP.F16.F32.PACK_AB R70, R13, R12 ;  /* 0x0000000c0d46723e */ /* 0x000fe200000000ff */
[C---:B------:R-:W-:Y:S01]  /*7ad0*/  FMUL R26, R38.reuse, R30 ;  /* 0x0000001e261a7220 */ /* 0x040fe20000400000 */
[----:B------:R-:W-:Y:S01]  /*7ae0*/  F2FP.F16.F32.PACK_AB R71, R19, R14 ;  /* 0x0000000e1347723e */ /* 0x000fe200000000ff */
[C---:B------:R-:W-:Y:S01]  /*7af0*/  FFMA R27, R41.reuse, R40, R27 ;  /* 0x00000028291b7223 */ /* 0x040fe2000000001b */
[C---:B------:R-:W-:Y:S01]  /*7b00*/  FFMA R24, R41.reuse, R43, R24 ;  /* 0x0000002b29187223 */ /* 0x040fe20000000018 */
[----:B------:R-:W-:Y:S02]  /*7b10*/  HADD2.F32 R40, -RZ, R73.H1_H1 ;  /* 0x30000049ff287230 */ /* 0x000fe40000004100 */
[C---:B------:R-:W-:Y:S01]  /*7b20*/  FFMA R25, R41.reuse, R42, R25 ;  /* 0x0000002a29197223 */ /* 0x040fe20000000019 */
[----:B------:R1:W-:Y:S01]  /*7b30*/  STS.128 [R92+0x2010], R68 ;  /* 0x002010445c007388 */ /* 0x0003e20000000c00 */
[C---:B------:R-:W-:Y:S01]  /*7b40*/  FMUL R31, R38.reuse, R31 ;  /* 0x0000001f261f7220 */ /* 0x040fe20000400000 */
[--C-:B------:R-:W-:Y:S02]  /*7b50*/  HADD2.F32 R43, -RZ, R74.reuse.H0_H0 ;  /* 0x2000004aff2b7230 */ /* 0x100fe40000004100 */
[C---:B------:R-:W-:Y:S01]  /*7b60*/  FFMA R26, R41.reuse, R45, R26 ;  /* 0x0000002d291a7223 */ /* 0x040fe2000000001a */
        /* <DEDUP_REMOVED lines=30> */
[----:B------:R-:W-:Y:S02]  /*7d50*/  UIADD3 UR9, UPT, UPT, UR49, 0x20, URZ ;  /* 0x0000002031097890 */ /* 0x000fe4000fffe0ff */
[----:B------:R-:W-:Y:S01]  /*7d60*/  UIADD3 UR8, UPT, UPT, UR44, 0x2200, URZ ;  /* 0x000022002c087890 */ /* 0x000fe2000fffe0ff */
[----:B------:R-:W-:Y:S01]  /*7d70*/  UMOV UR10, UR50 ;  /* 0x00000032000a7c82 */ /* 0x000fe20008000000 */
[----:B------:R-:W-:Y:S01]  /*7d80*/  UMOV UR11, UR36 ;  /* 0x00000024000b7c82 */ /* 0x000fe20008000000 */
[----:B---3--:R-:W-:Y:S04]  /*7d90*/  UIADD3 UR4, UP0, UPT, UR6, 0x680, URZ ;  /* 0x0000068006047890 */ /* 0x008fe8000ff1e0ff */
[----:B------:R-:W-:Y:S09]  /*7da0*/  UIADD3.X UR5, UPT, UPT, URZ, UR7, URZ, UP0, !UPT ;  /* 0x00000007ff057290 */ /* 0x000ff200087fe4ff */
[----:B------:R3:W-:Y:S01]  /*7db0*/  UTMASTG.3D [UR8], [UR4] ;  /* 0x00000008040073b5 */ /* 0x0007e20008010000 */
[----:B------:R0:W-:Y:S01]  /*7dc0*/  UTMACMDFLUSH ;  /* 0x00000000000079b7 */ /* 0x0001e20000000000 */
[----:B---3--:R-:W-:Y:S04]  /*7dd0*/  DEPBAR.LE SB0, 0x1 ;  /* 0x000080400000791a */ /* 0x008fe80000000000 */
.L_x_124:
[----:B------:R-:W-:Y:S05]  /*7de0*/  BSYNC.RECONVERGENT B0 ;  /* 0x0000000000007941 */ /* 0x000fea0003800200 */
.L_x_123:
[----:B------:R-:W-:Y:S01]  /*7df0*/  BAR.SYNC.DEFER_BLOCKING 0x1, 0x80 ;  /* 0x0042000000007b1d */ /* 0x000fe20000010000 */
[----:B------:R-:W-:Y:S04]  /*7e00*/  UIADD3 UR4, UPT, UPT, UR46, 0x1, URZ ;  /* 0x000000012e047890 */ /* 0x000fe8000fffe0ff */
[----:B------:R-:W-:Y:S04]  /*7e10*/  UISETP.NE.AND UP0, UPT, UR4, 0x4, UPT ;  /* 0x000000040400788c */ /* 0x000fe8000bf05270 */
[----:B------:R-:W-:Y:S01]  /*7e20*/  USEL UR45, UR4, URZ, UP0 ;  /* 0x000000ff042d7287 */ /* 0x000fe20008000000 */
[----:B------:R3:W-:Y:S01]  /*7e30*/  @P6 SYNCS.ARRIVE.TRANS64.RED.A1T0 RZ, [R61+URZ], RZ ;  /* 0x000000ff3dff69a7 */ /* 0x0007e200081004ff */
[----:B------:R-:W-:Y:S01]  /*7e40*/  BSSY B1, `(.L_x_125) ;  /* 0x0000017000017945 */ /* 0x000fe20003800000 */
[----:B------:R-:W4:Y:S02]  /*7e50*/  @P6 SYNCS.PHASECHK.TRANS64.TRYWAIT P0, [R62+URZ+0xc0], R63 ;  /* 0x0000c03f3e0065a7 */ /* 0x000f2400080011ff */
[----:B----4-:R-:W-:Y:S01]  /*7e60*/  @P6 SEL R47, RZ, 0x1, !P0 ;  /* 0x00000001ff2f6807 */ /* 0x010fe20004000000 */
[----:B---3--:R-:W-:Y:S06]  /*7e70*/  @!P6 BRA `(.L_x_126) ;  /* 0x00000000004ce947 */ /* 0x008fec0003800000 */
        /* <DEDUP_REMOVED lines=9> */
[----:B------:R-:W-:Y:S04]  /*7f10*/  SHF.L.U32 R5, R90, 0x1f, RZ ;  /* 0x0000001f5a057819 */ /* 0x000fe800000006ff */
[----:B------:R-:W3:Y:S02]  /*7f20*/  SYNCS.PHASECHK.TRANS64.TRYWAIT P0, [R62+URZ+0xc0], R5 ;  /* 0x0000c0053e0075a7 */ /* 0x000ee400080011ff */
[----:B---3--:R-:W-:Y:S05]  /*7f30*/  @!P0 BRA `(.L_x_129) ;  /* 0x0000002800348947 */ /* 0x008fea0003800000 */
.L_x_128:
[----:B------:R-:W-:Y:S05]  /*7f40*/  BSYNC B0 ;  /* 0x0000000000007941 */ /* 0x000fea0003800000 */
.L_x_127:
[----:B------:R-:W-:Y:S02]  /*7f50*/  ISETP.NE.AND P0, PT, R60, RZ, PT ;  /* 0x000000ff3c00720c */ /* 0x000fe40003f05270 */
[----:B------:R-:W-:Y:S11]  /*7f60*/  IADD3 R46, PT, PT, R46, 0x1, RZ ;  /* 0x000000012e2e7810 */ /* 0x000ff60007ffe0ff */
[----:B------:R4:W1:Y:S04]  /*7f70*/  @P0 LDS.128 R48, [R4] ;  /* 0x0000000004300984 */ /* 0x0008680000000c00 */
[----:B------:R4:W1:Y:S04]  /*7f80*/  @P0 LDS.128 R56, [R3+0x10] ;  /* 0x0000100003380984 */ /* 0x0008680000000c00 */
[----:B------:R4:W1:Y:S04]  /*7f90*/  @P0 LDS.128 R64, [R2+0x20] ;  /* 0x0000200002400984 */ /* 0x0008680000000c00 */
[----:B------:R4:W1:Y:S02]  /*7fa0*/  @P0 LDS.128 R72, [R0+0x30] ;  /* 0x0000300000480984 */ /* 0x0008640000000c00 */
.L_x_126:
[----:B------:R-:W-:Y:S05]  /*7fb0*/  BSYNC B1 ;  /* 0x0000000000017941 */ /* 0x000fea0003800000 */
.L_x_125:
[----:B----4-:R-:W-:Y:S05]  /*7fc0*/  VIADD R0, R39, 0x40 ;  /* 0x0000004027007836 */ /* 0x010fea0000000000 */
        /* <DEDUP_REMOVED lines=9> */
[----:B------:R-:W4:Y:S01]  /*8060*/  LDCU.64 UR6, c[0x4][0x78] ;  /* 0x01000f00ff0677ac */ /* 0x000f220008000a00 */
[----:B------:R-:W1:Y:S01]  /*8070*/  LDC.64 R2, c[0x4][R3] ;  /* 0x0100000003027b82 */ /* 0x000e620000000a00 */
[----:B------:R-:W5:Y:S01]  /*8080*/  LDCU.64 UR4, c[0x4][0x10] ;  /* 0x01000200ff0477ac */ /* 0x000f620008000a00 */
[----:B---3--:R-:W-:Y:S01]  /*8090*/  MOV R5, UR9 ;  /* 0x0000000900057c02 */ /* 0x008fe20008000f00 */
[----:B------:R-:W-:Y:S01]  /*80a0*/  IMAD.U32 R4, RZ, RZ, UR8 ;  /* 0x00000008ff047e24 */ /* 0x000fe2000f8e00ff */
[----:B----4-:R-:W-:Y:S01]  /*80b0*/  MOV R7, UR7 ;  /* 0x0000000700077c02 */ /* 0x010fe20008000f00 */
[----:B------:R-:W-:Y:S01]  /*80c0*/  IMAD.U32 R6, RZ, RZ, UR6 ;  /* 0x00000006ff067e24 */ /* 0x000fe2000f8e00ff */
[----:B-----5:R-:W-:Y:S01]  /*80d0*/  MOV R11, UR5 ;  /* 0x00000005000b7c02 */ /* 0x020fe20008000f00 */
[----:B------:R-:W-:Y:S02]  /*80e0*/  IMAD.U32 R10, RZ, RZ, UR4 ;  /* 0x00000004ff0a7e24 */ /* 0x000fe4000f8e00ff */
[----:B------:R-:W-:Y:S07]  /*80f0*/  LEPC R20, `(.L_x_130) ;  /* 0x000000001014794e */ /* 0x000fee0000000000 */
[----:B-12---:R-:W-:Y:S05]  /*8100*/  CALL.ABS.NOINC R2 ;  /* 0x0000000002007343 */ /* 0x006fea0003c00000 */
.L_x_130:
        /* <DEDUP_REMOVED lines=12> */
[----:B---3--:R-:W-:Y:S02]  /*81d0*/  LEA R62, R46, UR44, 0x3 ;  /* 0x0000002c2e3e7c11 */ /* 0x008fe4000f8e18ff */
[----:B------:R-:W1:Y:S02]  /*81e0*/  LDTM.x32 R4, tmem[UR4+0x40] ;  /* 0x00004004000479ee */ /* 0x000e6400082c0000 */
        /* <DEDUP_REMOVED lines=133> */
.L_x_132:
[----:B------:R-:W-:Y:S05]  /*8a40*/  BSYNC.RECONVERGENT B0 ;  /* 0x0000000000007941 */ /* 0x000fea0003800200 */
.L_x_131:
        /* <DEDUP_REMOVED lines=21> */
.L_x_136:
[----:B------:R-:W-:Y:S05]  /*8ba0*/  BSYNC B0 ;  /* 0x0000000000007941 */ /* 0x000fea0003800000 */
.L_x_135:
[----:B------:R-:W-:Y:S11]  /*8bb0*/  ISETP.NE.AND P0, PT, R60, RZ, PT ;  /* 0x000000ff3c00720c */ /* 0x000ff60003f05270 */
[----:B------:R-:W-:Y:S02]  /*8bc0*/  @!UPT UIADD3 URZ, UPT, UPT, URZ, URZ, URZ ;  /* 0x000000fffffff290 */ /* 0x000fe4000fffe0ff */
[----:B------:R4:W1:Y:S04]  /*8bd0*/  @P0 LDS.128 R48, [R3] ;  /* 0x0000000003300984 */ /* 0x0008680000000c00 */
[----:B------:R4:W1:Y:S04]  /*8be0*/  @P0 LDS.128 R56, [R2+0x10] ;  /* 0x0000100002380984 */ /* 0x0008680000000c00 */
[----:B------:R4:W1:Y:S04]  /*8bf0*/  @P0 LDS.128 R64, [R0+0x20] ;  /* 0x0000200000400984 */ /* 0x0008680000000c00 */
[----:B------:R4:W1:Y:S02]  /*8c00*/  @P0 LDS.128 R72, [R46+0x30] ;  /* 0x000030002e480984 */ /* 0x0008640000000c00 */
.L_x_134:
[----:B------:R-:W-:Y:S05]  /*8c10*/  BSYNC B1 ;  /* 0x0000000000017941 */ /* 0x000fea0003800000 */
.L_x_133:
        /* <DEDUP_REMOVED lines=21> */
.L_x_138:
[----:B------:R-:W-:Y:S01]  /*8d70*/  ISETP.NE.AND P0, PT, R95, RZ, PT ;  /* 0x000000ff5f00720c */ /* 0x000fe20003f05270 */
[----:B------:R-:W-:Y:S05]  /*8d80*/  WARPSYNC.ALL ;  /* 0x0000000000007948 */ /* 0x000fea0003800000 */
[----:B------:R-:W-:Y:S01]  /*8d90*/  R2UR UR4, R39 ;  /* 0x00000000270472ca */ /* 0x000fe200000e0000 */
[--C-:B-1----:R-:W-:Y:S01]  /*8da0*/  HADD2.F32 R40, -RZ, R48.reuse.H0_H0 ;  /* 0x20000030ff287230 */ /* 0x102fe20000004100 */
[----:B------:R-:W-:Y:S01]  /*8db0*/  R2UR UR5, R99 ;  /* 0x00000000630572ca */ /* 0x000fe200000e0000 */
[----:B------:R-:W-:Y:S01]  /*8dc0*/  HADD2.F32 R42, -RZ, R48.H1_H1 ;  /* 0x30000030ff2a7230 */ /* 0x000fe20000004100 */
[----:B------:R-:W-:Y:S01]  /*8dd0*/  BSSY.RECONVERGENT B0, `(.L_x_139) ;  /* 0x000008a000007945 */ /* 0x000fe20003800200 */
[--C-:B------:R-:W-:Y:S02]  /*8de0*/  HADD2.F32 R43, -RZ, R49.reuse.H0_H0 ;  /* 0x20000031ff2b7230 */ /* 0x100fe40000004100 */
[----:B------:R-:W-:Y:S02]  /*8df0*/  HADD2.F32 R44, -RZ, R49.H1_H1 ;  /* 0x30000031ff2c7230 */ /* 0x000fe40000004100 */
[--C-:B------:R-:W-:Y:S02]  /*8e00*/  HADD2.F32 R45, -RZ, R50.reuse.H0_H0 ;  /* 0x20000032ff2d7230 */ /* 0x100fe40000004100 */
[----:B------:R-:W-:Y:S02]  /*8e10*/  HADD2.F32 R46, -RZ, R50.H1_H1 ;  /* 0x30000032ff2e7230 */ /* 0x000fe40000004100 */
[----:B---3--:R-:W1:Y:S01]  /*8e20*/  LDTM.x32 R4, tmem[UR4+0x60] ;  /* 0x00006004000479ee */ /* 0x008e6200082c0000 */
[----:B------:R-:W-:Y:S01]  /*8e30*/  NOP ;  /* 0x0000000000007918 */ /* 0x000fe20000000000 */
[----:B------:R-:W-:Y:S01]  /*8e40*/  UIADD3 UR4, UPT, UPT, UR5, 0x150, URZ ;  /* 0x0000015005047890 */ /* 0x000fe2000fffe0ff */
[--C-:B------:R-:W-:Y:S02]  /*8e50*/  HADD2.F32 R47, -RZ, R51.reuse.H0_H0 ;  /* 0x20000033ff2f7230 */ /* 0x100fe40000004100 */
[----:B------:R-:W-:Y:S01]  /*8e60*/  HADD2.F32 R49, -RZ, R51.H1_H1 ;  /* 0x30000033ff317230 */ /* 0x000fe20000004100 */
[----:B------:R-:W-:Y:S01]  /*8e70*/  UPRMT UR4, UR47, 0x654, UR4 ;  /* 0x000006542f047896 */ /* 0x000fe20008000004 */
[--C-:B------:R-:W-:Y:S02]  /*8e80*/  HADD2.F32 R48, -RZ, R56.reuse.H0_H0 ;  /* 0x20000038ff307230 */ /* 0x100fe40000004100 */
[----:B------:R-:W-:Y:S02]  /*8e90*/  HADD2.F32 R51, -RZ, R56.H1_H1 ;  /* 0x30000038ff337230 */ /* 0x000fe40000004100 */
[--C-:B------:R-:W-:Y:S02]  /*8ea0*/  HADD2.F32 R50, -RZ, R57.reuse.H0_H0 ;  /* 0x20000039ff327230 */ /* 0x100fe40000004100 */
[----:B------:R-:W-:Y:S02]  /*8eb0*/  HADD2.F32 R52, -RZ, R57.H1_H1 ;  /* 0x30000039ff347230 */ /* 0x000fe40000004100 */
[----:B-1----:R-:W-:Y:S01]  /*8ec0*/  SYNCS.ARRIVE.TRANS64.RED.A1T0 RZ, [UR4], RZ ;  /* 0x000000ffffff79a7 */ /* 0x002fe20008100404 */
[--C-:B------:R-:W-:Y:S02]  /*8ed0*/  HADD2.F32 R53, -RZ, R58.reuse.H0_H0 ;  /* 0x2000003aff357230 */ /* 0x100fe40000004100 */
[----:B------:R-:W-:Y:S02]  /*8ee0*/  HADD2.F32 R54, -RZ, R58.H1_H1 ;  /* 0x3000003aff367230 */ /* 0x000fe40000004100 */
[--C-:B------:R-:W-:Y:S02]  /*8ef0*/  HADD2.F32 R55, -RZ, R59.reuse.H0_H0 ;  /* 0x2000003bff377230 */ /* 0x100fe40000004100 */
[----:B------:R-:W-:Y:S02]  /*8f00*/  HADD2.F32 R56, -RZ, R59.H1_H1 ;  /* 0x3000003bff387230 */ /* 0x000fe40000004100 */
[C---:B------:R-:W-:Y:S01]  /*8f10*/  FMUL R4, R38.reuse, R4 ;  /* 0x0000000426047220 */ /* 0x040fe20000400000 */
[C---:B------:R-:W-:Y:S01]  /*8f20*/  FMUL R5, R38.reuse, R5 ;  /* 0x0000000526057220 */ /* 0x040fe20000400000 */
[C---:B------:R-:W-:Y:S01]  /*8f30*/  FMUL R6, R38.reuse, R6 ;  /* 0x0000000626067220 */ /* 0x040fe20000400000 */
[C---:B------:R-:W-:Y:S01]  /*8f40*/  FMUL R7, R38.reuse, R7 ;  /* 0x0000000726077220 */ /* 0x040fe20000400000 */
[C---:B------:R-:W-:Y:S01]  /*8f50*/  FFMA R4, R41.reuse, R40, R4 ;  /* 0x0000002829047223 */ /* 0x040fe20000000004 */
[C---:B------:R-:W-:Y:S01]  /*8f60*/  FFMA R5, R41.reuse, R42, R5 ;  /* 0x0000002a29057223 */ /* 0x040fe20000000005 */
[C---:B------:R-:W-:Y:S01]  /*8f70*/  FFMA R6, R41.reuse, R43, R6 ;  /* 0x0000002b29067223 */ /* 0x040fe20000000006 */
[----:B------:R-:W-:Y:S01]  /*8f80*/  FFMA R7, R41, R44, R7 ;  /* 0x0000002c29077223 */ /* 0x000fe20000000007 */
[C---:B------:R-:W-:Y:S01]  /*8f90*/  FMUL R8, R38.reuse, R8 ;  /* 0x0000000826087220 */ /* 0x040fe20000400000 */
[C---:B------:R-:W-:Y:S01]  /*8fa0*/  FMUL R9, R38.reuse, R9 ;  /* 0x0000000926097220 */ /* 0x040fe20000400000 */
[----:B------:R-:W-:Y:S01]  /*8fb0*/  F2FP.F16.F32.PACK_AB R100, R5, R4 ;  /* 0x000000040564723e */ /* 0x000fe200000000ff */
[C---:B------:R-:W-:Y:S01]  /*8fc0*/  FMUL R0, R38.reuse, R10 ;  /* 0x0000000a26007220 */ /* 0x040fe20000400000 */
[----:B------:R-:W-:Y:S01]  /*8fd0*/  F2FP.F16.F32.PACK_AB R101, R7, R6 ;  /* 0x000000060765723e */ /* 0x000fe200000000ff */
[C---:B------:R-:W-:Y:S01]  /*8fe0*/  FFMA R8, R41.reuse, R45, R8 ;  /* 0x0000002d29087223 */ /* 0x040fe20000000008 */
[C---:B------:R-:W-:Y:S01]  /*8ff0*/  FFMA R9, R41.reuse, R46, R9 ;  /* 0x0000002e29097223 */ /* 0x040fe20000000009 */
[----:B------:R-:W-:Y:S01]  /*9000*/  FFMA R0, R41, R47, R0 ;  /* 0x0000002f29007223 */ /* 0x000fe20000000000 */
[C---:B------:R-:W-:Y:S01]  /*9010*/  FMUL R2, R38.reuse, R11 ;  /* 0x0000000b26027220 */ /* 0x040fe20000400000 */
[C---:B------:R-:W-:Y:S01]  /*9020*/  FMUL R3, R38.reuse, R12 ;  /* 0x0000000c26037220 */ /* 0x040fe20000400000 */
[C---:B------:R-:W-:Y:S01]  /*9030*/  FMUL R10, R38.reuse, R13 ;  /* 0x0000000d260a7220 */ /* 0x040fe20000400000 */
[----:B------:R-:W-:Y:S01]  /*9040*/  F2FP.F16.F32.PACK_AB R102, R9, R8 ;  /* 0x000000080966723e */ /* 0x000fe200000000ff */
[C---:B------:R-:W-:Y:S01]  /*9050*/  FFMA R2, R41.reuse, R49, R2 ;  /* 0x0000003129027223 */ /* 0x040fe20000000002 */
[C---:B------:R-:W-:Y:S01]  /*9060*/  FFMA R3, R41.reuse, R48, R3 ;  /* 0x0000003029037223 */ /* 0x040fe20000000003 */
[C---:B------:R-:W-:Y:S01]  /*9070*/  FFMA R10, R41.reuse, R51, R10 ;  /* 0x00000033290a7223 */ /* 0x040fe2000000000a */
[C---:B------:R-:W-:Y:S01]  /*9080*/  FMUL R11, R38.reuse, R14 ;  /* 0x0000000e260b7220 */ /* 0x040fe20000400000 */
[C---:B------:R-:W-:Y:S01]  /*9090*/  FMUL R15, R38.reuse, R15 ;  /* 0x0000000f260f7220 */ /* 0x040fe20000400000 */
[C---:B------:R-:W-:Y:S01]  /*90a0*/  FMUL R12, R38.reuse, R16 ;  /* 0x00000010260c7220 */ /* 0x040fe20000400000 */
[C---:B------:R-:W-:Y:S01]  /*90b0*/  FMUL R13, R38.reuse, R17 ;  /* 0x00000011260d7220 */ /* 0x040fe20000400000 */
[C---:B------:R-:W-:Y:S01]  /*90c0*/  FFMA R11, R41.reuse, R50, R11 ;  /* 0x00000032290b7223 */ /* 0x040fe2000000000b */
[C---:B------:R-:W-:Y:S01]  /*90d0*/  FMUL R14, R38.reuse, R18 ;  /* 0x00000012260e7220 */ /* 0x040fe20000400000 */
[C---:B------:R-:W-:Y:S01]  /*90e0*/  FFMA R15, R41.reuse, R52, R15 ;  /* 0x00000034290f7223 */ /* 0x040fe2000000000f */
[--C-:B------:R-:W-:Y:S02]  /*90f0*/  HADD2.F32 R57, -RZ, R64.reuse.H0_H0 ;  /* 0x20000040ff397230 */ /* 0x100fe40000004100 */
[----:B------:R-:W-:Y:S01]  /*9100*/  FMUL R19, R38, R19 ;  /* 0x0000001326137220 */ /* 0x000fe20000400000 */
[----:B------:R-:W-:Y:S01]  /*9110*/  F2FP.F16.F32.PACK_AB R103, R2, R0 ;  /* 0x000000000267723e */ /* 0x000fe200000000ff */
[C---:B------:R-:W-:Y:S01]  /*9120*/  FFMA R12, R41.reuse, R53, R12 ;  /* 0x00000035290c7223 */ /* 0x040fe2000000000c */
[----:B------:R-:W-:Y:S02]  /*9130*/  HADD2.F32 R58, -RZ, R64.H1_H1 ;  /* 0x30000040ff3a7230 */ /* 0x000fe40000004100 */
[C---:B------:R-:W-:Y:S01]  /*9140*/  FMUL R16, R38.reuse, R20 ;  /* 0x0000001426107220 */ /* 0x040fe20000400000 */
[C---:B------:R-:W-:Y:S01]  /*9150*/  FFMA R13, R41.reuse, R54, R13 ;  /* 0x00000036290d7223 */ /* 0x040fe2000000000d */
[----:B------:R1:W-:Y:S01]  /*9160*/  STS.128 [R93+0x6000], R100 ;  /* 0x006000645d007388 */ /* 0x0003e20000000c00 */
[--C-:B------:R-:W-:Y:S02]  /*9170*/  HADD2.F32 R59, -RZ, R65.reuse.H0_H0 ;  /* 0x20000041ff3b7230 */ /* 0x100fe40000004100 */
[C---:B------:R-:W-:Y:S01]  /*9180*/  FMUL R17, R38.reuse, R21 ;  /* 0x0000001526117220 */ /* 0x040fe20000400000 */
[C---:B------:R-:W-:Y:S01]  /*9190*/  FFMA R14, R41.reuse, R55, R14 ;  /* 0x00000037290e7223 */ /* 0x040fe2000000000e */
[----:B------:R-:W-:Y:S02]  /*91a0*/  HADD2.F32 R60, -RZ, R65.H1_H1 ;  /* 0x30000041ff3c7230 */ /* 0x000fe40000004100 */
[C---:B------:R-:W-:Y:S01]  /*91b0*/  FMUL R18, R38.reuse, R22 ;  /* 0x0000001626127220 */ /* 0x040fe20000400000 */
[C---:B------:R-:W-:Y:S01]  /*91c0*/  FFMA R19, R41.reuse, R56, R19 ;  /* 0x0000003829137223 */ /* 0x040fe20000000013 */
        /* <DEDUP_REMOVED lines=13> */
[----:B------:R-:W-:Y:S01]  /*92a0*/  FMUL R27, R38, R27 ;  /* 0x0000001b261b7220 */ /* 0x000fe20000400000 */
[----:B------:R-:W-:Y:S01]  /*92b0*/  F2FP.F16.F32.PACK_AB R104, R10, R3 ;  /* 0x000000030a68723e */ /* 0x000fe200000000ff */
[----:B------:R-:W-:Y:S01]  /*92c0*/  FFMA R20, R41, R61, R20 ;  /* 0x0000003d29147223 */ /* 0x000fe20000000014 */
[----:B------:R-:W-:Y:S01]  /*92d0*/  F2FP.F16.F32.PACK_AB R105, R15, R11 ;  /* 0x0000000b0f69723e */ /* 0x000fe200000000ff */
[----:B------:R-:W-:Y:S01]  /*92e0*/  HADD2.F32 R66, -RZ, R72.H1_H1 ;  /* 0x30000048ff427230 */ /* 0x000fe20000004100 */
[----:B------:R-:W-:Y:S01]  /*92f0*/  F2FP.F16.F32.PACK_AB R106, R13, R12 ;  /* 0x0000000c0d6a723e */ /* 0x000fe200000000ff */
[C---:B------:R-:W-:Y:S01]  /*9300*/  FMUL R24, R38.reuse, R28 ;  /* 0x0000001c26187220 */ /* 0x040fe20000400000 */
[----:B------:R-:W-:Y:S01]  /*9310*/  F2FP.F16.F32.PACK_AB R107, R19, R14 ;  /* 0x0000000e136b723e */ /* 0x000fe200000000ff */
[C---:B------:R-:W-:Y:S01]  /*9320*/  FFMA R21, R41.reuse, R62, R21 ;  /* 0x0000003e29157223 */ /* 0x040fe20000000015 */
[--C-:B------:R-:W-:Y:S02]  /*9330*/  HADD2.F32 R67, -RZ, R73.reuse.H0_H0 ;  /* 0x20000049ff437230 */ /* 0x100fe40000004100 */
[C---:B------:R-:W-:Y:S01]  /*9340*/  FMUL R25, R38.reuse, R29 ;  /* 0x0000001d26197220 */ /* 0x040fe20000400000 */
[C---:B------:R-:W-:Y:S01]  /*9350*/  FFMA R22, R41.reuse, R63, R22 ;  /* 0x0000003f29167223 */ /* 0x040fe20000000016 */
[----:B------:R1:W-:Y:S01]  /*9360*/  STS.128 [R92+0x6010], R104 ;  /* 0x006010685c007388 */ /* 0x0003e20000000c00 */
        /* <DEDUP_REMOVED lines=48> */
.L_x_140:
[----:B------:R-:W-:Y:S05]  /*9670*/  BSYNC.RECONVERGENT B0 ;  /* 0x0000000000007941 */ /* 0x000fea0003800200 */
.L_x_139:
[----:B------:R-:W-:Y:S01]  /*9680*/  BAR.SYNC.DEFER_BLOCKING 0x1, 0x80 ;  /* 0x0042000000007b1d */ /* 0x000fe20000010000 */
[----:B------:R-:W-:Y:S01]  /*9690*/  UISETP.NE.AND UP0, UPT, UR52, -0x4, UPT ;  /* 0xfffffffc3400788c */ /* 0x000fe2000bf05270 */
[----:B------:R-:W-:Y:S08]  /*96a0*/  IADD3 R0, PT, PT, R36, 0x1, RZ ;  /* 0x0000000124007810 */ /* 0x000ff00007ffe0ff */
[----:B------:R-:W-:Y:S05]  /*96b0*/  BRA.U !UP0, `(.L_x_141) ;  /* 0x0000000108287547 */ /* 0x000fea000b800000 */
[----:B------:R-:W-:Y:S01]  /*96c0*/  ISETP.NE.AND P0, PT, R98, RZ, PT ;  /* 0x000000ff6200720c */ /* 0x000fe20003f05270 */
[----:B------:R-:W-:Y:S01]  /*96d0*/  IMAD.U32 R3, RZ, RZ, UR46 ;  /* 0x0000002eff037e24 */ /* 0x000fe2000f8e00ff */
[----:B------:R-:W-:Y:S01]  /*96e0*/  UIADD3 UR4, UPT, UPT, UR46, 0x1, URZ ;  /* 0x000000012e047890 */ /* 0x000fe2000fffe0ff */
[----:B------:R-:W-:Y:S03]  /*96f0*/  IMAD.U32 R2, RZ, RZ, UR47 ;  /* 0x0000002fff027e24 */ /* 0x000fe6000f8e00ff */
[----:B------:R-:W-:Y:S04]  /*9700*/  UISETP.NE.AND UP0, UPT, UR4, 0x4, UPT ;  /* 0x000000040400788c */ /* 0x000fe8000bf05270 */
[----:B------:R-:W-:Y:S03]  /*9710*/  USEL UR46, UR4, URZ, UP0 ;  /* 0x000000ff042e7287 */ /* 0x000fe60008000000 */
[----:B------:R-:W-:Y:S05]  /*9720*/  @P0 LEA R3, R3, UR44, 0x3 ;  /* 0x0000002c03030c11 */ /* 0x000fea000f8e18ff */
[----:B------:R-:W-:Y:S05]  /*9730*/  @P0 VIADD R3, R3, 0xe0 ;  /* 0x000000e003030836 */ /* 0x000fea0000000000 */
[----:B------:R-:W-:Y:S04]  /*9740*/  @P0 PRMT R2, R2, 0x654, R3 ;  /* 0x0000065402020816 */ /* 0x000fe80000000003 */
[----:B------:R3:W-:Y:S03]  /*9750*/  @P0 SYNCS.ARRIVE.TRANS64.RED.A1T0 RZ, [R2+URZ], RZ ;  /* 0x000000ff02ff09a7 */ /* 0x0007e600081004ff */
.L_x_141:
[----:B------:R-:W-:Y:S01]  /*9760*/  R2UR UR4, R82 ;  /* 0x00000000520472ca */ /* 0x000fe200000e0000 */
[----:B------:R-:W-:Y:S01]  /*9770*/  UISETP.NE.AND UP0, UPT, UR62, URZ, UPT ;  /* 0x000000ff3e00728c */ /* 0x000fe2000bf05270 */
[----:B------:R-:W-:Y:S01]  /*9780*/  ISETP.NE.AND P0, PT, R86, 0x2, PT ;  /* 0x000000025600780c */ /* 0x000fe20003f05270 */
[----:B------:R-:W-:Y:S01]  /*9790*/  UIADD3 UR20, UPT, UPT, UR37, UR63, URZ ;  /* 0x0000003f25147290 */ /* 0x000fe2000fffe0ff */
[----:B------:R-:W-:Y:S01]  /*97a0*/  ISETP.NE.AND P1, PT, R0, 0x4, PT ;  /* 0x000000040000780c */ /* 0x000fe20003f25270 */
[----:B------:R-:W-:Y:S01]  /*97b0*/  UIADD3 UR52, UPT, UPT, UR52, 0x4, URZ ;  /* 0x0000000434347890 */ /* 0x000fe2000fffe0ff */
[----:B------:R-:W-:Y:S01]  /*97c0*/  SEL R3, RZ, 0x1, P0 ;  /* 0x00000001ff037807 */ /* 0x000fe20000000000 */
[----:B------:R-:W-:Y:S01]  /*97d0*/  UMOV UR36, UR61 ;  /* 0x0000003d00247c82 */ /* 0x000fe20008000000 */
[----:B---3--:R-:W-:Y:S02]  /*97e0*/  SEL R2, RZ, 0x1, P1 ;  /* 0x00000001ff027807 */ /* 0x008fe40000800000 */
[----:B------:R-:W-:Y:S02]  /*97f0*/  LOP3.LUT R88, R88, R3, RZ, 0x3c, !PT ;  /* 0x0000000358587212 */ /* 0x000fe400078e3cff */
[----:B------:R-:W-:Y:S01]  /*9800*/  LOP3.LUT R89, R89, R2, RZ, 0x3c, !PT ;  /* 0x0000000259597212 */ /* 0x000fe200078e3cff */
[----:B------:R-:W-:Y:S01]  /*9810*/  UIADD3 UR16, UPT, UPT, UR38, UR4, URZ ;  /* 0x0000000426107290 */ /* 0x000fe2000fffe0ff */
[----:B------:R-:W-:Y:S02]  /*9820*/  SEL R86, R86, RZ, P0 ;  /* 0x000000ff56567207 */ /* 0x000fe40000000000 */
[----:B------:R-:W-:Y:S01]  /*9830*/  SEL R36, R0, RZ, P1 ;  /* 0x000000ff00247207 */ /* 0x000fe20000800000 */
[----:B------:R-:W-:Y:S08]  /*9840*/  BRA.U UP0, `(.L_x_142) ;  /* 0xffffffbd00dc7547 */ /* 0x000ff0000b83ffff */
[----:B------:R-:W-:-:S13]  /*9850*/  R2UR UR4, R83 ;  /* 0x00000000530472ca */ /* 0x000fda00000e0000 */
[----:B------:R-:W-:-:S09]  /*9860*/  UISETP.NE.AND UP0, UPT, UR4, URZ, UPT ;  /* 0x000000ff0400728c */ /* 0x000fd2000bf05270 */
[----:B------:R-:W-:Y:S05]  /*9870*/  BRA.U !UP0, `(.L_x_143) ;  /* 0x0000000108487547 */ /* 0x000fea000b800000 */
[----:B------:R-:W3:Y:S02]  /*9880*/  LDCU.64 UR4, c[0x0][0x890] ;  /* 0x00011200ff0477ac */ /* 0x000ee40008000a00 */
[----:B---3--:R-:W-:-:S04]  /*9890*/  UISETP.NE.U32.AND UP0, UPT, UR4, URZ, UPT ;  /* 0x000000ff0400728c */ /* 0x008fc8000bf05070 */
[----:B------:R-:W-:-:S09]  /*98a0*/  UISETP.NE.AND.EX UP0, UPT, UR5, URZ, UPT, UP0 ;  /* 0x000000ff0500728c */ /* 0x000fd2000bf05300 */
[----:B------:R-:W-:Y:S05]  /*98b0*/  BRA.U UP0, `(.L_x_144) ;  /* 0x00000001000c7547 */ /* 0x000fea000b800000 */
[----:B------:R-:W-:-:S13]  /*98c0*/  FSETP.NEU.AND P0, PT, R41, RZ, PT ;  /* 0x000000ff2900720b */ /* 0x000fda0003f0d000 */
[----:B------:R-:W-:Y:S05]  /*98d0*/  @!P0 EXIT ;  /* 0x000000000000894d */ /* 0x000fea0003800000 */
[----:B------:R-:W-:Y:S05]  /*98e0*/  BRA `(.L_x_143) ;  /* 0x00000000002c7947 */ /* 0x000fea0003800000 */
.L_x_144:
[----:B------:R-:W-:Y:S01]  /*98f0*/  ISETP.NE.AND P0, PT, R85, RZ, PT ;  /* 0x000000ff5500720c */ /* 0x000fe20003f05270 */
[----:B------:R-:W-:-:S12]  /*9900*/  BSSY.RECONVERGENT B0, `(.L_x_143) ;  /* 0x0000009000007945 */ /* 0x000fd80003800200 */
[----:B------:R-:W-:Y:S05]  /*9910*/  @P0 BRA `(.L_x_145) ;  /* 0x0000000000140947 */ /* 0x000fea0003800000 */
[----:B------:R-:W3:Y:S02]  /*9920*/  LDCU.64 UR4, c[0x0][0x888] ;  /* 0x00011100ff0477ac */ /* 0x000ee40008000a00 */
[----:B---3--:R-:W-:-:S04]  /*9930*/  ISETP.NE.U32.AND P0, PT, RZ, UR4, PT ;  /* 0x00000004ff007c0c */ /* 0x008fc8000bf05070 */
[----:B------:R-:W-:-:S13]  /*9940*/  ISETP.NE.AND.EX P0, PT, RZ, UR5, PT, P0 ;  /* 0x00000005ff007c0c */ /* 0x000fda000bf05300 */
[----:B------:R-:W-:Y:S05]  /*9950*/  @!P0 EXIT ;  /* 0x000000000000894d */ /* 0x000fea0003800000 */
[----:B------:R-:W-:Y:S05]  /*9960*/  BRA `(.L_x_146) ;  /* 0x0000000000087947 */ /* 0x000fea0003800000 */
.L_x_145:
[----:B------:R-:W-:-:S13]  /*9970*/  FSETP.NEU.AND P0, PT, R41, RZ, PT ;  /* 0x000000ff2900720b */ /* 0x000fda0003f0d000 */
[----:B------:R-:W-:Y:S05]  /*9980*/  @!P0 EXIT ;  /* 0x000000000000894d */ /* 0x000fea0003800000 */
.L_x_146:
[----:B------:R-:W-:Y:S05]  /*9990*/  BSYNC.RECONVERGENT B0 ;  /* 0x0000000000007941 */ /* 0x000fea0003800200 */
.L_x_143:
[----:B------:R-:W-:Y:S01]  /*99a0*/  ULEA UR4, UR46, UR44, 0x3 ;  /* 0x0000002c2e047291 */ /* 0x000fe2000f8e18ff */
[----:B------:R-:W-:-:S04]  /*99b0*/  DEPBAR.LE SB0, 0x0 ;  /* 0x000080000000791a */ /* 0x000fc80000000000 */
[----:B------:R-:W-:-:S04]  /*99c0*/  UIADD3 UR4, UPT, UPT, UR4, 0xe0, URZ ;  /* 0x000000e004047890 */ /* 0x000fc8000fffe0ff */
[----:B------:R-:W-:-:S09]  /*99d0*/  UPRMT UR4, UR47, 0x654, UR4 ;  /* 0x000006542f047896 */ /* 0x000fd20008000004 */
[----:B------:R-:W-:Y:S01]  /*99e0*/  SYNCS.ARRIVE.TRANS64.RED.A1T0 RZ, [UR4], RZ ;  /* 0x000000ffffff79a7 */ /* 0x000fe20008100404 */
[----:B------:R-:W-:Y:S05]  /*99f0*/  EXIT ;  /* 0x000000000000794d */ /* 0x000fea0003800000 */
.L_x_25:
[----:B--2---:R2:W3:Y:S02]  /*9a00*/  SYNCS.PHASECHK.TRANS64.TRYWAIT P0, [R3+URZ+0x180], R2 ;  /* 0x00018002030075a7 */ /* 0x0044e400080011ff */
[----:B---3--:R-:W-:Y:S05]  /*9a10*/  @!P0 NANOSLEEP.SYNCS 0x989680 ;  /* 0x009896800000895d */ /* 0x008fea0003900000 */
[----:B------:R-:W3:Y:S02]  /*9a20*/  @!P0 SYNCS.PHASECHK.TRANS64 P0, [R3+URZ+0x180], R2 ;  /* 0x00018002030085a7 */ /* 0x000ee400080010ff */
[----:B---3--:R-:W-:Y:S05]  /*9a30*/  @!P0 BRA `(.L_x_25) ;  /* 0xfffffffc00f08947 */ /* 0x008fea000383ffff */
[----:B------:R-:W-:Y:S05]  /*9a40*/  BRA `(.L_x_147) ;  /* 0xffffff8000387947 */ /* 0x000fea000383ffff */
.L_x_28:
[----:B-1----:R-:W-:-:S07]  /*9a50*/  MOV R0, UR33 ;  /* 0x0000002100007c02 */ /* 0x002fce0008000f00 */
.L_x_148:
[----:B-1----:R1:W2:Y:S02]  /*9a60*/  SYNCS.PHASECHK.TRANS64.TRYWAIT P0, [R0+URZ+0x60], R3 ;  /* 0x00006003000075a7 */ /* 0x0022a400080011ff */
[----:B--2---:R-:W-:Y:S05]  /*9a70*/  @!P0 NANOSLEEP.SYNCS 0x989680 ;  /* 0x009896800000895d */ /* 0x004fea0003900000 */
[----:B------:R-:W2:Y:S02]  /*9a80*/  @!P0 SYNCS.PHASECHK.TRANS64 P0, [R0+URZ+0x60], R3 ;  /* 0x00006003000085a7 */ /* 0x000ea400080010ff */
[----:B--2---:R-:W-:Y:S05]  /*9a90*/  @!P0 BRA `(.L_x_148) ;  /* 0xfffffffc00f08947 */ /* 0x004fea000383ffff */
[----:B------:R-:W-:Y:S05]  /*9aa0*/  BRA `(.L_x_27) ;  /* 0xffffff8000807947 */ /* 0x000fea000383ffff */
.L_x_35:
[----:B-1----:R-:W-:-:S07]  /*9ab0*/  MOV R0, UR17 ;  /* 0x0000001100007c02 */ /* 0x002fce0008000f00 */
.L_x_149:
[----:B-1----:R1:W2:Y:S02]  /*9ac0*/  SYNCS.PHASECHK.TRANS64.TRYWAIT P0, [R0+URZ+0x60], R3 ;  /* 0x00006003000075a7 */ /* 0x0022a400080011ff */
[----:B--2---:R-:W-:Y:S05]  /*9ad0*/  @!P0 NANOSLEEP.SYNCS 0x989680 ;  /* 0x009896800000895d */ /* 0x004fea0003900000 */
[----:B------:R-:W2:Y:S02]  /*9ae0*/  @!P0 SYNCS.PHASECHK.TRANS64 P0, [R0+URZ+0x60], R3 ;  /* 0x00006003000085a7 */ /* 0x000ea400080010ff */
[----:B--2---:R-:W-:Y:S05]  /*9af0*/  @!P0 BRA `(.L_x_149) ;  /* 0xfffffffc00f08947 */ /* 0x004fea000383ffff */
[----:B------:R-:W-:Y:S05]  /*9b00*/  BRA `(.L_x_34) ;  /* 0xffffff84003c7947 */ /* 0x000fea000383ffff */
.L_x_40:
[----:B-1----:R1:W2:Y:S02]  /*9b10*/  SYNCS.PHASECHK.TRANS64.TRYWAIT P0, [R3+URZ+0x110], R0 ;  /* 0x00011000030075a7 */ /* 0x0022a400080011ff */
[----:B--2---:R-:W-:Y:S05]  /*9b20*/  @!P0 NANOSLEEP.SYNCS 0x989680 ;  /* 0x009896800000895d */ /* 0x004fea0003900000 */
[----:B------:R-:W2:Y:S02]  /*9b30*/  @!P0 SYNCS.PHASECHK.TRANS64 P0, [R3+URZ+0x110], R0 ;  /* 0x00011000030085a7 */ /* 0x000ea400080010ff */
[----:B--2---:R-:W-:Y:S05]  /*9b40*/  @!P0 BRA `(.L_x_40) ;  /* 0xfffffffc00f08947 */ /* 0x004fea000383ffff */
[----:B------:R-:W-:Y:S05]  /*9b50*/  BRA `(.L_x_150) ;  /* 0xffffff8400e07947 */ /* 0x000fea000383ffff */
.L_x_44:
[----:B-1----:R-:W-:-:S07]  /*9b60*/  MOV R0, UR4 ;  /* 0x0000000400007c02 */ /* 0x002fce0008000f00 */
.L_x_151:
[----:B-1----:R1:W2:Y:S02]  /*9b70*/  SYNCS.PHASECHK.TRANS64.TRYWAIT P0, [R0+URZ], R3 ;  /* 0x00000003000075a7 */ /* 0x0022a400080011ff */
[----:B--2---:R-:W-:Y:S05]  /*9b80*/  @!P0 NANOSLEEP.SYNCS 0x989680 ;  /* 0x009896800000895d */ /* 0x004fea0003900000 */
[----:B------:R-:W2:Y:S02]  /*9b90*/  @!P0 SYNCS.PHASECHK.TRANS64 P0, [R0+URZ], R3 ;  /* 0x00000003000085a7 */ /* 0x000ea400080010ff */
[----:B--2---:R-:W-:Y:S05]  /*9ba0*/  @!P0 BRA `(.L_x_151) ;  /* 0xfffffffc00f08947 */ /* 0x004fea000383ffff */
[----:B------:R-:W-:Y:S05]  /*9bb0*/  BRA `(.L_x_152) ;  /* 0xffffff8c00887947 */ /* 0x000fea000383ffff */
.L_x_45:
[----:B------:R-:W-:-:S07]  /*9bc0*/  MOV R0, UR5 ;  /* 0x0000000500007c02 */ /* 0x000fce0008000f00 */
.L_x_153:
[----:B-1----:R1:W2:Y:S02]  /*9bd0*/  SYNCS.PHASECHK.TRANS64.TRYWAIT P0, [R0+URZ], R3 ;  /* 0x00000003000075a7 */ /* 0x0022a400080011ff */
[----:B--2---:R-:W-:Y:S05]  /*9be0*/  @!P0 NANOSLEEP.SYNCS 0x989680 ;  /* 0x009896800000895d */ /* 0x004fea0003900000 */
[----:B------:R-:W2:Y:S02]  /*9bf0*/  @!P0 SYNCS.PHASECHK.TRANS64 P0, [R0+URZ], R3 ;  /* 0x00000003000085a7 */ /* 0x000ea400080010ff */
[----:B--2---:R-:W-:Y:S05]  /*9c00*/  @!P0 BRA `(.L_x_153) ;  /* 0xfffffffc00f08947 */ /* 0x004fea000383ffff */
[----:B------:R-:W-:Y:S05]  /*9c10*/  BRA `(.L_x_154) ;  /* 0xffffff8c00947947 */ /* 0x000fea000383ffff */
.L_x_46:
[----:B------:R-:W-:-:S07]  /*9c20*/  MOV R0, UR5 ;  /* 0x0000000500007c02 */ /* 0x000fce0008000f00 */
.L_x_155:
[----:B-1----:R1:W2:Y:S02]  /*9c30*/  SYNCS.PHASECHK.TRANS64.TRYWAIT P0, [R0+URZ], R3 ;  /* 0x00000003000075a7 */ /* 0x0022a400080011ff */
[----:B--2---:R-:W-:Y:S05]  /*9c40*/  @!P0 NANOSLEEP.SYNCS 0x989680 ;  /* 0x009896800000895d */ /* 0x004fea0003900000 */
[----:B------:R-:W2:Y:S02]  /*9c50*/  @!P0 SYNCS.PHASECHK.TRANS64 P0, [R0+URZ], R3 ;  /* 0x00000003000085a7 */ /* 0x000ea400080010ff */
[----:B--2---:R-:W-:Y:S05]  /*9c60*/  @!P0 BRA `(.L_x_155) ;  /* 0xfffffffc00f08947 */ /* 0x004fea000383ffff */
[----:B------:R-:W-:Y:S05]  /*9c70*/  BRA `(.L_x_156) ;  /* 0xffffff8c00a07947 */ /* 0x000fea000383ffff */
.L_x_47:
[----:B------:R-:W-:-:S07]  /*9c80*/  MOV R0, UR5 ;  /* 0x0000000500007c02 */ /* 0x000fce0008000f00 */
.L_x_157:
[----:B-1----:R1:W2:Y:S02]  /*9c90*/  SYNCS.PHASECHK.TRANS64.TRYWAIT P0, [R0+URZ], R3 ;  /* 0x00000003000075a7 */ /* 0x0022a400080011ff */
[----:B--2---:R-:W-:Y:S05]  /*9ca0*/  @!P0 NANOSLEEP.SYNCS 0x989680 ;  /* 0x009896800000895d */ /* 0x004fea0003900000 */
[----:B------:R-:W2:Y:S02]  /*9cb0*/  @!P0 SYNCS.PHASECHK.TRANS64 P0, [R0+URZ], R3 ;  /* 0x00000003000085a7 */ /* 0x000ea400080010ff */
[----:B--2---:R-:W-:Y:S05]  /*9cc0*/  @!P0 BRA `(.L_x_157) ;  /* 0xfffffffc00f08947 */ /* 0x004fea000383ffff */
[----:B------:R-:W-:Y:S05]  /*9cd0*/  BRA `(.L_x_158) ;  /* 0xffffff8c00ac7947 */ /* 0x000fea000383ffff */
.L_x_48:
[----:B------:R-:W-:-:S07]  /*9ce0*/  MOV R0, UR5 ;  /* 0x0000000500007c02 */ /* 0x000fce0008000f00 */
.L_x_159:
[----:B-1----:R1:W2:Y:S02]  /*9cf0*/  SYNCS.PHASECHK.TRANS64.TRYWAIT P0, [R0+URZ], R3 ;  /* 0x00000003000075a7 */ /* 0x0022a400080011ff */
[----:B--2---:R-:W-:Y:S05]  /*9d00*/  @!P0 NANOSLEEP.SYNCS 0x989680 ;  /* 0x009896800000895d */ /* 0x004fea0003900000 */
[----:B------:R-:W2:Y:S02]  /*9d10*/  @!P0 SYNCS.PHASECHK.TRANS64 P0, [R0+URZ], R3 ;  /* 0x00000003000085a7 */ /* 0x000ea400080010ff */
[----:B--2---:R-:W-:Y:S05]  /*9d20*/  @!P0 BRA `(.L_x_159) ;  /* 0xfffffffc00f08947 */ /* 0x004fea000383ffff */
[----:B------:R-:W-:Y:S05]  /*9d30*/  BRA `(.L_x_160) ;  /* 0xffffff8c00b87947 */ /* 0x000fea000383ffff */
.L_x_49:
[----:B------:R-:W-:-:S07]  /*9d40*/  MOV R0, UR5 ;  /* 0x0000000500007c02 */ /* 0x000fce0008000f00 */
.L_x_161:
[----:B-1----:R1:W2:Y:S02]  /*9d50*/  SYNCS.PHASECHK.TRANS64.TRYWAIT P0, [R0+URZ], R3 ;  /* 0x00000003000075a7 */ /* 0x0022a400080011ff */
[----:B--2---:R-:W-:Y:S05]  /*9d60*/  @!P0 NANOSLEEP.SYNCS 0x989680 ;  /* 0x009896800000895d */ /* 0x004fea0003900000 */
[----:B------:R-:W2:Y:S02]  /*9d70*/  @!P0 SYNCS.PHASECHK.TRANS64 P0, [R0+URZ], R3 ;  /* 0x00000003000085a7 */ /* 0x000ea400080010ff */
[----:B--2---:R-:W-:Y:S05]  /*9d80*/  @!P0 BRA `(.L_x_161) ;  /* 0xfffffffc00f08947 */ /* 0x004fea000383ffff */
[----:B------:R-:W-:Y:S05]  /*9d90*/  BRA `(.L_x_162) ;  /* 0xffffff8c00c47947 */ /* 0x000fea000383ffff */
.L_x_50:
[----:B------:R-:W-:-:S07]  /*9da0*/  MOV R0, UR5 ;  /* 0x0000000500007c02 */ /* 0x000fce0008000f00 */
.L_x_163:
[----:B-1----:R1:W2:Y:S02]  /*9db0*/  SYNCS.PHASECHK.TRANS64.TRYWAIT P0, [R0+URZ], R3 ;  /* 0x00000003000075a7 */ /* 0x0022a400080011ff */
[----:B--2---:R-:W-:Y:S05]  /*9dc0*/  @!P0 NANOSLEEP.SYNCS 0x989680 ;  /* 0x009896800000895d */ /* 0x004fea0003900000 */
[----:B------:R-:W2:Y:S02]  /*9dd0*/  @!P0 SYNCS.PHASECHK.TRANS64 P0, [R0+URZ], R3 ;  /* 0x00000003000085a7 */ /* 0x000ea400080010ff */
[----:B--2---:R-:W-:Y:S05]  /*9de0*/  @!P0 BRA `(.L_x_163) ;  /* 0xfffffffc00f08947 */ /* 0x004fea000383ffff */
[----:B------:R-:W-:Y:S05]  /*9df0*/  BRA `(.L_x_164) ;  /* 0xffffff8c00d07947 */ /* 0x000fea000383ffff */
.L_x_51:
[----:B------:R-:W-:-:S07]  /*9e00*/  MOV R0, UR5 ;  /* 0x0000000500007c02 */ /* 0x000fce0008000f00 */
.L_x_165:
[----:B-1----:R1:W2:Y:S02]  /*9e10*/  SYNCS.PHASECHK.TRANS64.TRYWAIT P0, [R0+URZ], R3 ;  /* 0x00000003000075a7 */ /* 0x0022a400080011ff */
[----:B--2---:R-:W-:Y:S05]  /*9e20*/  @!P0 NANOSLEEP.SYNCS 0x989680 ;  /* 0x009896800000895d */ /* 0x004fea0003900000 */
[----:B------:R-:W2:Y:S02]  /*9e30*/  @!P0 SYNCS.PHASECHK.TRANS64 P0, [R0+URZ], R3 ;  /* 0x00000003000085a7 */ /* 0x000ea400080010ff */
[----:B--2---:R-:W-:Y:S05]  /*9e40*/  @!P0 BRA `(.L_x_165) ;  /* 0xfffffffc00f08947 */ /* 0x004fea000383ffff */
[----:B------:R-:W-:Y:S05]  /*9e50*/  BRA `(.L_x_166) ;  /* 0xffffff8c00dc7947 */ /* 0x000fea000383ffff */
.L_x_52:
[----:B------:R-:W-:-:S07]  /*9e60*/  MOV R0, UR5 ;  /* 0x0000000500007c02 */ /* 0x000fce0008000f00 */
.L_x_167:
[----:B-1----:R1:W2:Y:S02]  /*9e70*/  SYNCS.PHASECHK.TRANS64.TRYWAIT P0, [R0+URZ], R3 ;  /* 0x00000003000075a7 */ /* 0x0022a400080011ff */
[----:B--2---:R-:W-:Y:S05]  /*9e80*/  @!P0 NANOSLEEP.SYNCS 0x989680 ;  /* 0x009896800000895d */ /* 0x004fea0003900000 */
[----:B------:R-:W2:Y:S02]  /*9e90*/  @!P0 SYNCS.PHASECHK.TRANS64 P0, [R0+URZ], R3 ;  /* 0x00000003000085a7 */ /* 0x000ea400080010ff */
[----:B--2---:R-:W-:Y:S05]  /*9ea0*/  @!P0 BRA `(.L_x_167) ;  /* 0xfffffffc00f08947 */ /* 0x004fea000383ffff */
[----:B------:R-:W-:Y:S05]  /*9eb0*/  BRA `(.L_x_168) ;  /* 0xffffff8c00e87947 */ /* 0x000fea000383ffff */
.L_x_53:
[----:B------:R-:W-:-:S07]  /*9ec0*/  MOV R0, UR5 ;  /* 0x0000000500007c02 */ /* 0x000fce0008000f00 */
.L_x_169:
[----:B-1----:R1:W2:Y:S02]  /*9ed0*/  SYNCS.PHASECHK.TRANS64.TRYWAIT P0, [R0+URZ], R3 ;  /* 0x00000003000075a7 */ /* 0x0022a400080011ff */
[----:B--2---:R-:W-:Y:S05]  /*9ee0*/  @!P0 NANOSLEEP.SYNCS 0x989680 ;  /* 0x009896800000895d */ /* 0x004fea0003900000 */
[----:B------:R-:W2:Y:S02]  /*9ef0*/  @!P0 SYNCS.PHASECHK.TRANS64 P0, [R0+URZ], R3 ;  /* 0x00000003000085a7 */ /* 0x000ea400080010ff */
[----:B--2---:R-:W-:Y:S05]  /*9f00*/  @!P0 BRA `(.L_x_169) ;  /* 0xfffffffc00f08947 */ /* 0x004fea000383ffff */
[----:B------:R-:W-:Y:S05]  /*9f10*/  BRA `(.L_x_170) ;  /* 0xffffff8c00f47947 */ /* 0x000fea000383ffff */
.L_x_54:
[----:B------:R-:W-:-:S07]  /*9f20*/  MOV R0, UR5 ;  /* 0x0000000500007c02 */ /* 0x000fce0008000f00 */
.L_x_171:
[----:B-1----:R1:W2:Y:S02]  /*9f30*/  SYNCS.PHASECHK.TRANS64.TRYWAIT P0, [R0+URZ], R3 ;  /* 0x00000003000075a7 */ /* 0x0022a400080011ff */
[----:B--2---:R-:W-:Y:S05]  /*9f40*/  @!P0 NANOSLEEP.SYNCS 0x989680 ;  /* 0x009896800000895d */ /* 0x004fea0003900000 */
[----:B------:R-:W2:Y:S02]  /*9f50*/  @!P0 SYNCS.PHASECHK.TRANS64 P0, [R0+URZ], R3 ;  /* 0x00000003000085a7 */ /* 0x000ea400080010ff */
[----:B--2---:R-:W-:Y:S05]  /*9f60*/  @!P0 BRA `(.L_x_171) ;  /* 0xfffffffc00f08947 */ /* 0x004fea000383ffff */
[----:B------:R-:W-:Y:S05]  /*9f70*/  BRA `(.L_x_172) ;  /* 0xffffff9000007947 */ /* 0x000fea000383ffff */
.L_x_57:
[----:B-1----:R1:W2:Y:S02]  /*9f80*/  SYNCS.PHASECHK.TRANS64.TRYWAIT P0, [R2+URZ+0x170], R5 ;  /* 0x00017005020075a7 */ /* 0x0022a400080011ff */
[----:B--2---:R-:W-:Y:S05]  /*9f90*/  @!P0 NANOSLEEP.SYNCS 0x989680 ;  /* 0x009896800000895d */ /* 0x004fea0003900000 */
[----:B------:R-:W2:Y:S02]  /*9fa0*/  @!P0 SYNCS.PHASECHK.TRANS64 P0, [R2+URZ+0x170], R5 ;  /* 0x00017005020085a7 */ /* 0x000ea400080010ff */
[----:B--2---:R-:W-:Y:S05]  /*9fb0*/  @!P0 BRA `(.L_x_57) ;  /* 0xfffffffc00f08947 */ /* 0x004fea000383ffff */
[----:B------:R-:W-:Y:S05]  /*9fc0*/  BRA `(.L_x_173) ;  /* 0xffffff90005c7947 */ /* 0x000fea000383ffff */
.L_x_58:
[----:B------:R-:W-:-:S07]  /*9fd0*/  MOV R2, UR4 ;  /* 0x0000000400027c02 */ /* 0x000fce0008000f00 */
.L_x_174:
[----:B-1----:R1:W2:Y:S02]  /*9fe0*/  SYNCS.PHASECHK.TRANS64.TRYWAIT P0, [R2+URZ+0x120], R5 ;  /* 0x00012005020075a7 */ /* 0x0022a400080011ff */
[----:B--2---:R-:W-:Y:S05]  /*9ff0*/  @!P0 NANOSLEEP.SYNCS 0x989680 ;  /* 0x009896800000895d */ /* 0x004fea0003900000 */
[----:B------:R-:W2:Y:S02]  /*a000*/  @!P0 SYNCS.PHASECHK.TRANS64 P0, [R2+URZ+0x120], R5 ;  /* 0x00012005020085a7 */ /* 0x000ea400080010ff */
[----:B--2---:R-:W-:Y:S05]  /*a010*/  @!P0 BRA `(.L_x_174) ;  /* 0xfffffffc00f08947 */ /* 0x004fea000383ffff */
[----:B------:R-:W-:Y:S05]  /*a020*/  BRA `(.L_x_175) ;  /* 0xffffff90006c7947 */ /* 0x000fea000383ffff */
.L_x_59:
[----:B-1----:R1:W2:Y:S02]  /*a030*/  SYNCS.PHASECHK.TRANS64.TRYWAIT P1, [R2+URZ+0x110], R5 ;  /* 0x00011005020075a7 */ /* 0x0022a400080211ff */
[----:B--2---:R-:W-:Y:S05]  /*a040*/  @!P1 NANOSLEEP.SYNCS 0x989680 ;  /* 0x009896800000995d */ /* 0x004fea0003900000 */
[----:B------:R-:W2:Y:S02]  /*a050*/  @!P1 SYNCS.PHASECHK.TRANS64 P1, [R2+URZ+0x110], R5 ;  /* 0x00011005020095a7 */ /* 0x000ea400080210ff */
[----:B--2---:R-:W-:Y:S05]  /*a060*/  @!P1 BRA `(.L_x_59) ;  /* 0xfffffffc00f09947 */ /* 0x004fea000383ffff */
[----:B------:R-:W-:Y:S05]  /*a070*/  BRA `(.L_x_176) ;  /* 0xffffff90009c7947 */ /* 0x000fea000383ffff */
.L_x_62:
[----:B------:R-:W-:-:S07]  /*a080*/  MOV R0, UR4 ;  /* 0x0000000400007c02 */ /* 0x000fce0008000f00 */
.L_x_177:
[----:B-1----:R1:W2:Y:S02]  /*a090*/  SYNCS.PHASECHK.TRANS64.TRYWAIT P0, [R0+URZ+0x120], R3 ;  /* 0x00012003000075a7 */ /* 0x0022a400080011ff */
[----:B--2---:R-:W-:Y:S05]  /*a0a0*/  @!P0 NANOSLEEP.SYNCS 0x989680 ;  /* 0x009896800000895d */ /* 0x004fea0003900000 */
[----:B------:R-:W2:Y:S02]  /*a0b0*/  @!P0 SYNCS.PHASECHK.TRANS64 P0, [R0+URZ+0x120], R3 ;  /* 0x00012003000085a7 */ /* 0x000ea400080010ff */
[----:B--2---:R-:W-:Y:S05]  /*a0c0*/  @!P0 BRA `(.L_x_177) ;  /* 0xfffffffc00f08947 */ /* 0x004fea000383ffff */
[----:B------:R-:W-:Y:S05]  /*a0d0*/  BRA `(.L_x_61) ;  /* 0xffffff9000f07947 */ /* 0x000fea000383ffff */
.L_x_69:
[----:B-1----:R1:W2:Y:S02]  /*a0e0*/  SYNCS.PHASECHK.TRANS64.TRYWAIT P1, [R0+URZ+0x110], R5 ;  /* 0x00011005000075a7 */ /* 0x0022a400080211ff */
[----:B--2---:R-:W-:Y:S05]  /*a0f0*/  @!P1 NANOSLEEP.SYNCS 0x989680 ;  /* 0x009896800000995d */ /* 0x004fea0003900000 */
[----:B------:R-:W2:Y:S02]  /*a100*/  @!P1 SYNCS.PHASECHK.TRANS64 P1, [R0+URZ+0x110], R5 ;  /* 0x00011005000095a7 */ /* 0x000ea400080210ff */
[----:B--2---:R-:W-:Y:S05]  /*a110*/  @!P1 BRA `(.L_x_69) ;  /* 0xfffffffc00f09947 */ /* 0x004fea000383ffff */
[----:B------:R-:W-:Y:S05]  /*a120*/  BRA `(.L_x_178) ;  /* 0xffffff9800547947 */ /* 0x000fea000383ffff */
.L_x_70:
[----:B------:R-:W-:-:S07]  /*a130*/  MOV R3, UR22 ;  /* 0x0000001600037c02 */ /* 0x000fce0008000f00 */
.L_x_179:
[----:B-1----:R1:W2:Y:S02]  /*a140*/  SYNCS.PHASECHK.TRANS64.TRYWAIT P0, [R3+URZ+0x150], R0 ;  /* 0x00015000030075a7 */ /* 0x0022a400080011ff */
[----:B--2---:R-:W-:Y:S05]  /*a150*/  @!P0 NANOSLEEP.SYNCS 0x989680 ;  /* 0x009896800000895d */ /* 0x004fea0003900000 */
[----:B------:R-:W2:Y:S02]  /*a160*/  @!P0 SYNCS.PHASECHK.TRANS64 P0, [R3+URZ+0x150], R0 ;  /* 0x00015000030085a7 */ /* 0x000ea400080010ff */
[----:B--2---:R-:W-:Y:S05]  /*a170*/  @!P0 BRA `(.L_x_179) ;  /* 0xfffffffc00f08947 */ /* 0x004fea000383ffff */
[----:B------:R-:W-:Y:S05]  /*a180*/  BRA `(.L_x_180) ;  /* 0xffffff98008c7947 */ /* 0x000fea000383ffff */
.L_x_73:
[----:B------:R-:W-:Y:S07]  /*a190*/  MOV R0, UR5 ;  /* 0x0000000500007c02 */ /* 0x000fee0008000f00 */
.L_x_181:
[----:B-1----:R1:W2:Y:S02]  /*a1a0*/  SYNCS.PHASECHK.TRANS64.TRYWAIT P0, [R0+URZ], R3 ;  /* 0x00000003000075a7 */ /* 0x0022a400080011ff */
[----:B--2---:R-:W-:Y:S05]  /*a1b0*/  @!P0 NANOSLEEP.SYNCS 0x989680 ;  /* 0x009896800000895d */ /* 0x004fea0003900000 */
[----:B------:R-:W2:Y:S02]  /*a1c0*/  @!P0 SYNCS.PHASECHK.TRANS64 P0, [R0+URZ], R3 ;  /* 0x00000003000085a7 */ /* 0x000ea400080010ff */
[----:B--2---:R-:W-:Y:S05]  /*a1d0*/  @!P0 BRA `(.L_x_181) ;  /* 0xfffffffc00f08947 */ /* 0x004fea000383ffff */
[----:B------:R-:W-:Y:S05]  /*a1e0*/  BRA `(.L_x_72) ;  /* 0xffffff9800a87947 */ /* 0x000fea000383ffff */
.L_x_76:
[----:B------:R-:W-:-:S07]  /*a1f0*/  MOV R0, UR4 ;  /* 0x0000000400007c02 */ /* 0x000fce0008000f00 */
.L_x_182:
[----:B--2---:R2:W4:Y:S02]  /*a200*/  SYNCS.PHASECHK.TRANS64.TRYWAIT P0, [R0+URZ], R3 ;  /* 0x00000003000075a7 */ /* 0x00452400080011ff */
[----:B----4-:R-:W-:Y:S05]  /*a210*/  @!P0 NANOSLEEP.SYNCS 0x989680 ;  /* 0x009896800000895d */ /* 0x010fea0003900000 */
[----:B------:R-:W4:Y:S02]  /*a220*/  @!P0 SYNCS.PHASECHK.TRANS64 P0, [R0+URZ], R3 ;  /* 0x00000003000085a7 */ /* 0x000f2400080010ff */
[----:B----4-:R-:W-:Y:S05]  /*a230*/  @!P0 BRA `(.L_x_182) ;  /* 0xfffffffc00f08947 */ /* 0x010fea000383ffff */
[----:B------:R-:W-:Y:S05]  /*a240*/  BRA `(.L_x_183) ;  /* 0xffffff9c005c7947 */ /* 0x000fea000383ffff */
.L_x_77:
[----:B------:R-:W-:-:S07]  /*a250*/  MOV R0, UR5 ;  /* 0x0000000500007c02 */ /* 0x000fce0008000f00 */
.L_x_184:
[----:B-1----:R1:W2:Y:S02]  /*a260*/  SYNCS.PHASECHK.TRANS64.TRYWAIT P0, [R0+URZ], R3 ;  /* 0x00000003000075a7 */ /* 0x0022a400080011ff */
[----:B--2---:R-:W-:Y:S05]  /*a270*/  @!P0 NANOSLEEP.SYNCS 0x989680 ;  /* 0x009896800000895d */ /* 0x004fea0003900000 */
[----:B------:R-:W2:Y:S02]  /*a280*/  @!P0 SYNCS.PHASECHK.TRANS64 P0, [R0+URZ], R3 ;  /* 0x00000003000085a7 */ /* 0x000ea400080010ff */
[----:B--2---:R-:W-:Y:S05]  /*a290*/  @!P0 BRA `(.L_x_184) ;  /* 0xfffffffc00f08947 */ /* 0x004fea000383ffff */
[----:B------:R-:W-:Y:S05]  /*a2a0*/  BRA `(.L_x_185) ;  /* 0xffffff9c00687947 */ /* 0x000fea000383ffff */
.L_x_78:
[----:B------:R-:W-:-:S07]  /*a2b0*/  MOV R0, UR5 ;  /* 0x0000000500007c02 */ /* 0x000fce0008000f00 */
.L_x_186:
[----:B-1----:R1:W2:Y:S02]  /*a2c0*/  SYNCS.PHASECHK.TRANS64.TRYWAIT P0, [R0+URZ], R3 ;  /* 0x00000003000075a7 */ /* 0x0022a400080011ff */
[----:B--2---:R-:W-:Y:S05]  /*a2d0*/  @!P0 NANOSLEEP.SYNCS 0x989680 ;  /* 0x009896800000895d */ /* 0x004fea0003900000 */
[----:B------:R-:W2:Y:S02]  /*a2e0*/  @!P0 SYNCS.PHASECHK.TRANS64 P0, [R0+URZ], R3 ;  /* 0x00000003000085a7 */ /* 0x000ea400080010ff */
[----:B--2---:R-:W-:Y:S05]  /*a2f0*/  @!P0 BRA `(.L_x_186) ;  /* 0xfffffffc00f08947 */ /* 0x004fea000383ffff */
[----:B------:R-:W-:Y:S05]  /*a300*/  BRA `(.L_x_187) ;  /* 0xffffff9c00747947 */ /* 0x000fea000383ffff */
.L_x_79:
[----:B------:R-:W-:-:S07]  /*a310*/  MOV R0, UR4 ;  /* 0x0000000400007c02 */ /* 0x000fce0008000f00 */
.L_x_188:
[----:B-1----:R1:W2:Y:S02]  /*a320*/  SYNCS.PHASECHK.TRANS64.TRYWAIT P0, [R0+URZ], R3 ;  /* 0x00000003000075a7 */ /* 0x0022a400080011ff */
[----:B--2---:R-:W-:Y:S05]  /*a330*/  @!P0 NANOSLEEP.SYNCS 0x989680 ;  /* 0x009896800000895d */ /* 0x004fea0003900000 */
[----:B------:R-:W2:Y:S02]  /*a340*/  @!P0 SYNCS.PHASECHK.TRANS64 P0, [R0+URZ], R3 ;  /* 0x00000003000085a7 */ /* 0x000ea400080010ff */
[----:B--2---:R-:W-:Y:S05]  /*a350*/  @!P0 BRA `(.L_x_188) ;  /* 0xfffffffc00f08947 */ /* 0x004fea000383ffff */
[----:B------:R-:W-:Y:S05]  /*a360*/  BRA `(.L_x_189) ;  /* 0xffffff9c00807947 */ /* 0x000fea000383ffff */
.L_x_84:
[----:B--2---:R2:W3:Y:S02]  /*a370*/  SYNCS.PHASECHK.TRANS64.TRYWAIT P0, [R12+URZ+0x110], R9 ;  /* 0x000110090c0075a7 */ /* 0x0044e400080011ff */
[----:B---3--:R-:W-:Y:S05]  /*a380*/  @!P0 NANOSLEEP.SYNCS 0x989680 ;  /* 0x009896800000895d */ /* 0x008fea0003900000 */
[----:B------:R-:W3:Y:S02]  /*a390*/  @!P0 SYNCS.PHASECHK.TRANS64 P0, [R12+URZ+0x110], R9 ;  /* 0x000110090c0085a7 */ /* 0x000ee400080010ff */
[----:B---3--:R-:W-:Y:S05]  /*a3a0*/  @!P0 BRA `(.L_x_84) ;  /* 0xfffffffc00f08947 */ /* 0x008fea000383ffff */
[----:B------:R-:W-:Y:S05]  /*a3b0*/  BRA `(.L_x_190) ;  /* 0xffffffa000a07947 */ /* 0x000fea000383ffff */
.L_x_87:
[----:B------:R-:W-:Y:S07]  /*a3c0*/  MOV R0, UR21 ;  /* 0x0000001500007c02 */ /* 0x000fee0008000f00 */
.L_x_191:
[----:B--2---:R2:W3:Y:S02]  /*a3d0*/  SYNCS.PHASECHK.TRANS64.TRYWAIT P2, [R0+URZ+0x108], R11 ;  /* 0x0001080b000075a7 */ /* 0x0044e400080411ff */
[----:B---3--:R-:W-:Y:S05]  /*a3e0*/  @!P2 NANOSLEEP.SYNCS 0x989680 ;  /* 0x009896800000a95d */ /* 0x008fea0003900000 */
[----:B------:R-:W3:Y:S02]  /*a3f0*/  @!P2 SYNCS.PHASECHK.TRANS64 P2, [R0+URZ+0x108], R11 ;  /* 0x0001080b0000a5a7 */ /* 0x000ee400080410ff */
[----:B---3--:R-:W-:Y:S05]  /*a400*/  @!P2 BRA `(.L_x_191) ;  /* 0xfffffffc00f0a947 */ /* 0x008fea000383ffff */
[----:B------:R-:W-:Y:S05]  /*a410*/  BRA `(.L_x_86) ;  /* 0xffffffa800087947 */ /* 0x000fea000383ffff */
.L_x_90:
[----:B--2---:R-:W-:Y:S07]  /*a420*/  MOV R0, UR21 ;  /* 0x0000001500007c02 */ /* 0x004fee0008000f00 */
.L_x_192:
[----:B--2---:R2:W3:Y:S02]  /*a430*/  SYNCS.PHASECHK.TRANS64.TRYWAIT P0, [R0+URZ+0xe0], R9 ;  /* 0x0000e009000075a7 */ /* 0x0044e400080011ff */
[----:B---3--:R-:W-:Y:S05]  /*a440*/  @!P0 NANOSLEEP.SYNCS 0x989680 ;  /* 0x009896800000895d */ /* 0x008fea0003900000 */
[----:B------:R-:W3:Y:S02]  /*a450*/  @!P0 SYNCS.PHASECHK.TRANS64 P0, [R0+URZ+0xe0], R9 ;  /* 0x0000e009000085a7 */ /* 0x000ee400080010ff */
[----:B---3--:R-:W-:Y:S05]  /*a460*/  @!P0 BRA `(.L_x_192) ;  /* 0xfffffffc00f08947 */ /* 0x008fea000383ffff */
[----:B------:R-:W-:Y:S05]  /*a470*/  BRA `(.L_x_193) ;  /* 0xffffffa800647947 */ /* 0x000fea000383ffff */
.L_x_91:
[----:B------:R-:W-:Y:S07]  /*a480*/  MOV R0, UR21 ;  /* 0x0000001500007c02 */ /* 0x000fee0008000f00 */
.L_x_194:
[----:B--2---:R2:W3:Y:S02]  /*a490*/  SYNCS.PHASECHK.TRANS64.TRYWAIT P0, [R0+URZ+0xe8], R9 ;  /* 0x0000e809000075a7 */ /* 0x0044e400080011ff */
[----:B---3--:R-:W-:Y:S05]  /*a4a0*/  @!P0 NANOSLEEP.SYNCS 0x989680 ;  /* 0x009896800000895d */ /* 0x008fea0003900000 */
[----:B------:R-:W3:Y:S02]  /*a4b0*/  @!P0 SYNCS.PHASECHK.TRANS64 P0, [R0+URZ+0xe8], R9 ;  /* 0x0000e809000085a7 */ /* 0x000ee400080010ff */
[----:B---3--:R-:W-:Y:S05]  /*a4c0*/  @!P0 BRA `(.L_x_194) ;  /* 0xfffffffc00f08947 */ /* 0x008fea000383ffff */
[----:B------:R-:W-:Y:S05]  /*a4d0*/  BRA `(.L_x_195) ;  /* 0xffffffa800a07947 */ /* 0x000fea000383ffff */
.L_x_92:
[----:B------:R-:W-:Y:S07]  /*a4e0*/  MOV R0, UR21 ;  /* 0x0000001500007c02 */ /* 0x000fee0008000f00 */
.L_x_196:
[----:B--2---:R2:W3:Y:S02]  /*a4f0*/  SYNCS.PHASECHK.TRANS64.TRYWAIT P0, [R0+URZ+0xf0], R9 ;  /* 0x0000f009000075a7 */ /* 0x0044e400080011ff */
[----:B---3--:R-:W-:Y:S05]  /*a500*/  @!P0 NANOSLEEP.SYNCS 0x989680 ;  /* 0x009896800000895d */ /* 0x008fea0003900000 */
[----:B------:R-:W3:Y:S02]  /*a510*/  @!P0 SYNCS.PHASECHK.TRANS64 P0, [R0+URZ+0xf0], R9 ;  /* 0x0000f009000085a7 */ /* 0x000ee400080010ff */
[----:B---3--:R-:W-:Y:S05]  /*a520*/  @!P0 BRA `(.L_x_196) ;  /* 0xfffffffc00f08947 */ /* 0x008fea000383ffff */
[----:B------:R-:W-:Y:S05]  /*a530*/  BRA `(.L_x_197) ;  /* 0xffffffa800e87947 */ /* 0x000fea000383ffff */
.L_x_93:
[----:B------:R-:W-:Y:S07]  /*a540*/  MOV R0, UR21 ;  /* 0x0000001500007c02 */ /* 0x000fee0008000f00 */
.L_x_198:
[----:B--2---:R2:W3:Y:S02]  /*a550*/  SYNCS.PHASECHK.TRANS64.TRYWAIT P0, [R0+URZ+0xf8], R9 ;  /* 0x0000f809000075a7 */ /* 0x0044e400080011ff */
[----:B---3--:R-:W-:Y:S05]  /*a560*/  @!P0 NANOSLEEP.SYNCS 0x989680 ;  /* 0x009896800000895d */ /* 0x008fea0003900000 */
[----:B------:R-:W3:Y:S02]  /*a570*/  @!P0 SYNCS.PHASECHK.TRANS64 P0, [R0+URZ+0xf8], R9 ;  /* 0x0000f809000085a7 */ /* 0x000ee400080010ff */
[----:B---3--:R-:W-:Y:S05]  /*a580*/  @!P0 BRA `(.L_x_198) ;  /* 0xfffffffc00f08947 */ /* 0x008fea000383ffff */
[----:B------:R-:W-:Y:S05]  /*a590*/  BRA `(.L_x_199) ;  /* 0xffffffac002c7947 */ /* 0x000fea000383ffff */
.L_x_95:
[----:B------:R-:W-:-:S07]  /*a5a0*/  MOV R0, UR21 ;  /* 0x0000001500007c02 */ /* 0x000fce0008000f00 */
.L_x_200:
[----:B---3--:R3:W4:Y:S02]  /*a5b0*/  SYNCS.PHASECHK.TRANS64.TRYWAIT P0, [R0+URZ+0xe0], R3 ;  /* 0x0000e003000075a7 */ /* 0x00872400080011ff */
[----:B----4-:R-:W-:Y:S05]  /*a5c0*/  @!P0 NANOSLEEP.SYNCS 0x989680 ;  /* 0x009896800000895d */ /* 0x010fea0003900000 */
[----:B------:R-:W4:Y:S02]  /*a5d0*/  @!P0 SYNCS.PHASECHK.TRANS64 P0, [R0+URZ+0xe0], R3 ;  /* 0x0000e003000085a7 */ /* 0x000f2400080010ff */
[----:B----4-:R-:W-:Y:S05]  /*a5e0*/  @!P0 BRA `(.L_x_200) ;  /* 0xfffffffc00f08947 */ /* 0x010fea000383ffff */
[----:B------:R-:W-:Y:S05]  /*a5f0*/  BRA `(.L_x_201) ;  /* 0xffffffac00a07947 */ /* 0x000fea000383ffff */
.L_x_96:
[----:B---3--:R-:W-:-:S07]  /*a600*/  MOV R0, UR21 ;  /* 0x0000001500007c02 */ /* 0x008fce0008000f00 */
.L_x_202:
[----:B---3--:R3:W4:Y:S02]  /*a610*/  SYNCS.PHASECHK.TRANS64.TRYWAIT P0, [R0+URZ+0xe8], R3 ;  /* 0x0000e803000075a7 */ /* 0x00872400080011ff */
[----:B----4-:R-:W-:Y:S05]  /*a620*/  @!P0 NANOSLEEP.SYNCS 0x989680 ;  /* 0x009896800000895d */ /* 0x010fea0003900000 */
[----:B------:R-:W4:Y:S02]  /*a630*/  @!P0 SYNCS.PHASECHK.TRANS64 P0, [R0+URZ+0xe8], R3 ;  /* 0x0000e803000085a7 */ /* 0x000f2400080010ff */
[----:B----4-:R-:W-:Y:S05]  /*a640*/  @!P0 BRA `(.L_x_202) ;  /* 0xfffffffc00f08947 */ /* 0x010fea000383ffff */
[----:B------:R-:W-:Y:S05]  /*a650*/  BRA `(.L_x_203) ;  /* 0xffffffac00907947 */ /* 0x000fea000383ffff */
.L_x_97:
[----:B---3--:R-:W-:-:S07]  /*a660*/  MOV R0, UR21 ;  /* 0x0000001500007c02 */ /* 0x008fce0008000f00 */
.L_x_204:
[----:B---3--:R3:W4:Y:S02]  /*a670*/  SYNCS.PHASECHK.TRANS64.TRYWAIT P0, [R0+URZ+0xf0], R3 ;  /* 0x0000f003000075a7 */ /* 0x00872400080011ff */
[----:B----4-:R-:W-:Y:S05]  /*a680*/  @!P0 NANOSLEEP.SYNCS 0x989680 ;  /* 0x009896800000895d */ /* 0x010fea0003900000 */
[----:B------:R-:W4:Y:S02]  /*a690*/  @!P0 SYNCS.PHASECHK.TRANS64 P0, [R0+URZ+0xf0], R3 ;  /* 0x0000f003000085a7 */ /* 0x000f2400080010ff */
[----:B----4-:R-:W-:Y:S05]  /*a6a0*/  @!P0 BRA `(.L_x_204) ;  /* 0xfffffffc00f08947 */ /* 0x010fea000383ffff */
[----:B------:R-:W-:Y:S05]  /*a6b0*/  BRA `(.L_x_205) ;  /* 0xffffffac00807947 */ /* 0x000fea000383ffff */
.L_x_99:
[----:B-1----:R1:W2:Y:S02]  /*a6c0*/  SYNCS.PHASECHK.TRANS64.TRYWAIT P0, [R3+URZ+0x110], R0 ;  /* 0x00011000030075a7 */ /* 0x0022a400080011ff */
[----:B--2---:R-:W-:Y:S05]  /*a6d0*/  @!P0 NANOSLEEP.SYNCS 0x989680 ;  /* 0x009896800000895d */ /* 0x004fea0003900000 */
[----:B------:R-:W2:Y:S02]  /*a6e0*/  @!P0 SYNCS.PHASECHK.TRANS64 P0, [R3+URZ+0x110], R0 ;  /* 0x00011000030085a7 */ /* 0x000ea400080010ff */
[----:B--2---:R-:W-:Y:S05]  /*a6f0*/  @!P0 BRA `(.L_x_99) ;  /* 0xfffffffc00f08947 */ /* 0x004fea000383ffff */
[----:B------:R-:W-:Y:S05]  /*a700*/  BRA `(.L_x_206) ;  /* 0xffffffb000407947 */ /* 0x000fea000383ffff */
.L_x_110:
[----:B-1----:R-:W-:Y:S04]  /*a710*/  MOV R2, UR44 ;  /* 0x0000002c00027c02 */ /* 0x002fe80008000f00 */
[----:B------:R1:W2:Y:S03]  /*a720*/  SYNCS.PHASECHK.TRANS64.TRYWAIT P1, [R2+URZ+0xc0], R3 ;  /* 0x0000c003020075a7 */ /* 0x0002a600080211ff */
[----:B--2---:R-:W-:Y:S05]  /*a730*/  @!P1 NANOSLEEP.SYNCS 0x989680 ;  /* 0x009896800000995d */ /* 0x004fea0003900000 */
[----:B------:R-:W2:Y:S02]  /*a740*/  @!P1 SYNCS.PHASECHK.TRANS64 P1, [R2+URZ+0xc0], R3 ;  /* 0x0000c003020095a7 */ /* 0x000ea400080210ff */
[----:B--2---:R-:W-:Y:S05]  /*a750*/  @!P1 BRA `(.L_x_110) ;  /* 0xfffffffc00ec9947 */ /* 0x004fea000383ffff */
[----:B------:R-:W-:Y:S05]  /*a760*/  BRA `(.L_x_109) ;  /* 0xffffffbc00b07947 */ /* 0x000fea000383ffff */
.L_x_112:
[----:B-1----:R1:W4:Y:S02]  /*a770*/  SYNCS.PHASECHK.TRANS64.TRYWAIT P0, [R99+URZ+0x130], R0 ;  /* 0x00013000630075a7 */ /* 0x00232400080011ff */
[----:B----4-:R-:W-:Y:S05]  /*a780*/  @!P0 NANOSLEEP.SYNCS 0x989680 ;  /* 0x009896800000895d */ /* 0x010fea0003900000 */
[----:B------:R-:W4:Y:S02]  /*a790*/  @!P0 SYNCS.PHASECHK.TRANS64 P0, [R99+URZ+0x130], R0 ;  /* 0x00013000630085a7 */ /* 0x000f2400080010ff */
[----:B----4-:R-:W-:Y:S05]  /*a7a0*/  @!P0 BRA `(.L_x_112) ;  /* 0xfffffffc00f08947 */ /* 0x010fea000383ffff */
[----:B------:R-:W-:Y:S05]  /*a7b0*/  BRA `(.L_x_111) ;  /* 0xffffffbc00d87947 */ /* 0x000fea000383ffff */
.L_x_121:
[----:B---3--:R3:W4:Y:S02]  /*a7c0*/  SYNCS.PHASECHK.TRANS64.TRYWAIT P0, [R3+URZ+0xc0], R0 ;  /* 0x0000c000030075a7 */ /* 0x00872400080011ff */
[----:B----4-:R-:W-:Y:S05]  /*a7d0*/  @!P0 NANOSLEEP.SYNCS 0x989680 ;  /* 0x009896800000895d */ /* 0x010fea0003900000 */
[----:B------:R-:W4:Y:S02]  /*a7e0*/  @!P0 SYNCS.PHASECHK.TRANS64 P0, [R3+URZ+0xc0], R0 ;  /* 0x0000c000030085a7 */ /* 0x000f2400080010ff */
[----:B----4-:R-:W-:Y:S05]  /*a7f0*/  @!P0 BRA `(.L_x_121) ;  /* 0xfffffffc00f08947 */ /* 0x010fea000383ffff */
[----:B------:R-:W-:Y:S05]  /*a800*/  BRA `(.L_x_120) ;  /* 0xffffffc800b47947 */ /* 0x000fea000383ffff */
.L_x_129:
[----:B---3--:R3:W4:Y:S02]  /*a810*/  SYNCS.PHASECHK.TRANS64.TRYWAIT P0, [R62+URZ+0xc0], R5 ;  /* 0x0000c0053e0075a7 */ /* 0x00872400080011ff */
[----:B----4-:R-:W-:Y:S05]  /*a820*/  @!P0 NANOSLEEP.SYNCS 0x989680 ;  /* 0x009896800000895d */ /* 0x010fea0003900000 */
[----:B------:R-:W4:Y:S02]  /*a830*/  @!P0 SYNCS.PHASECHK.TRANS64 P0, [R62+URZ+0xc0], R5 ;  /* 0x0000c0053e0085a7 */ /* 0x000f2400080010ff */
[----:B----4-:R-:W-:Y:S05]  /*a840*/  @!P0 BRA `(.L_x_129) ;  /* 0xfffffffc00f08947 */ /* 0x010fea000383ffff */
[----:B------:R-:W-:Y:S05]  /*a850*/  BRA `(.L_x_128) ;  /* 0xffffffd400b87947 */ /* 0x000fea000383ffff */
.L_x_137:
[----:B---3--:R3:W4:Y:S02]  /*a860*/  SYNCS.PHASECHK.TRANS64.TRYWAIT P0, [R62+URZ+0xc0], R5 ;  /* 0x0000c0053e0075a7 */ /* 0x00872400080011ff */
[----:B----4-:R-:W-:Y:S05]  /*a870*/  @!P0 NANOSLEEP.SYNCS 0x989680 ;  /* 0x009896800000895d */ /* 0x010fea0003900000 */
[----:B------:R-:W4:Y:S02]  /*a880*/  @!P0 SYNCS.PHASECHK.TRANS64 P0, [R62+URZ+0xc0], R5 ;  /* 0x0000c0053e0085a7 */ /* 0x000f2400080010ff */
[----:B----4-:R-:W-:Y:S05]  /*a890*/  @!P0 BRA `(.L_x_137) ;  /* 0xfffffffc00f08947 */ /* 0x010fea000383ffff */
[----:B------:R-:W-:Y:S05]  /*a8a0*/  BRA `(.L_x_136) ;  /* 0xffffffe000bc7947 */ /* 0x000fea000383ffff */
        .weak           $__internal_0_$__cuda_sm10x_tcgen05_guardrail_trap_col_being_dealloced_not_returned_by_alloc
        .type           $__internal_0_$__cuda_sm10x_tcgen05_guardrail_trap_col_being_dealloced_not_returned_by_alloc,@function
        .size           $__internal_0_$__cuda_sm10x_tcgen05_guardrail_trap_col_being_dealloced_not_returned_by_alloc,($__internal_1_$__cuda_sm10x_tcgen05_guardrail_trap_phase_invalid_during_alloc - $__internal_0_$__cuda_sm10x_tcgen05_guardrail_trap_col_being_dealloced_not_returned_by_alloc)
$__internal_0_$__cuda_sm10x_tcgen05_guardrail_trap_col_being_dealloced_not_returned_by_alloc:
[----:B------:R-:W-:Y:S05]  /*a8b0*/  BPT.TRAP 0x1 ;  /* 0x000000040000795c */ /* 0x000fea0000300000 */
[----:B------:R-:W-:-:S04]  /*a8c0*/  HFMA2 R3, -RZ, RZ, 0, 0 ;  /* 0x00000000ff037431 */ /* 0x000fc800000001ff */
[----:B------:R-:W-:Y:S05]  /*a8d0*/  RET.REL.NODEC R2 `(_ZN7cutlass13device_kernelINS_4gemm6kernel13GemmUniversalIN4cute5tupleIJiiiiEEENS1_10collective13CollectiveMmaINS1_35MainloopSm100TmaUmmaWarpSpecializedILi12ELi2ELi4ENS5_IJNS4_1CILi1EEENSA_ILi8EEESB_EEEEENS5_IJNSA_ILi128EEESF_NSA_ILi32EEEEEENS_6half_tENS5_IJlSB_lEEESI_SJ_NS4_8TiledMMAINS4_8MMA_AtomIJNS4_20SM100_MMA_F16BF16_SSISI_SI_fLi128ELi128ELNS4_4UMMA5MajorE0ELSO_0ELNSN_7ScaleInE0ELSP_0EEEEEENS4_6LayoutINS5_IJSB_SB_SB_EEENS5_IJNSA_ILi0EEESU_SU_EEEEENS5_IJNS4_10UnderscoreESX_SX_EEEEENS4_23SM90_TMA_LOAD_MULTICASTENS4_14ComposedLayoutINS4_7SwizzleILi2ELi4ELi3EEENS4_18smem_ptr_flag_bitsILi16EEENSS_INS5_IJSC_SG_EEENS5_IJSG_SB_EEEEEEEvNS4_8identityENS4_13SM90_TMA_LOADES19_vS1A_EENS_8epilogue10collective18CollectiveEpilogueINS1D_23Sm100TmaWarpSpecializedILi4ELi2ELi32ELb1ELb0EEEJSH_NS5_IJNSS_ISF_SB_EENSS_ISG_SB_EEEEESI_SJ_SI_SJ_NS1D_6fusion15FusionCallbacksIS1H_NS1L_17LinearCombinationISI_fSI_fLNS_15FloatRoundStyleE2EEESH_S1K_JEEENS4_5SM1004TMEM4LOAD26SM100_TMEM_LOAD_32dp32b32xES1B_S19_NS4_39AutoVectorizingCopyWithAssumedAlignmentILi128EEENS4_14SM90_TMA_STOREES19_S1W_S1W_EEEvvEEEEvNT_6ParamsE) ;  /* 0xffffff5402c87950 */ /* 0x000fea0003c3ffff */
        .weak           $__internal_1_$__cuda_sm10x_tcgen05_guardrail_trap_phase_invalid_during_alloc
        .type           $__internal_1_$__cuda_sm10x_tcgen05_guardrail_trap_phase_invalid_during_alloc,@function
        .size           $__internal_1_$__cuda_sm10x_tcgen05_guardrail_trap_phase_invalid_during_alloc,($__internal_2_$__cuda_sm10x_tcgen05_guardrail_trap_unallocated_columns_being_dealloced - $__internal_1_$__cuda_sm10x_tcgen05_guardrail_trap_phase_invalid_during_alloc)
$__internal_1_$__cuda_sm10x_tcgen05_guardrail_trap_phase_invalid_during_alloc:
[----:B------:R-:W-:Y:S05]  /*a8e0*/  BPT.TRAP 0x1 ;  /* 0x000000040000795c */ /* 0x000fea0000300000 */
[----:B------:R-:W-:-:S04]  /*a8f0*/  MOV R5, 0x0 ;  /* 0x0000000000057802 */ /* 0x000fc80000000f00 */
[----:B------:R-:W-:Y:S05]  /*a900*/  RET.REL.NODEC R4 `(_ZN7cutlass13device_kernelINS_4gemm6kernel13GemmUniversalIN4cute5tupleIJiiiiEEENS1_10collective13CollectiveMmaINS1_35MainloopSm100TmaUmmaWarpSpecializedILi12ELi2ELi4ENS5_IJNS4_1CILi1EEENSA_ILi8EEESB_EEEEENS5_IJNSA_ILi128EEESF_NSA_ILi32EEEEEENS_6half_tENS5_IJlSB_lEEESI_SJ_NS4_8TiledMMAINS4_8MMA_AtomIJNS4_20SM100_MMA_F16BF16_SSISI_SI_fLi128ELi128ELNS4_4UMMA5MajorE0ELSO_0ELNSN_7ScaleInE0ELSP_0EEEEEENS4_6LayoutINS5_IJSB_SB_SB_EEENS5_IJNSA_ILi0EEESU_SU_EEEEENS5_IJNS4_10UnderscoreESX_SX_EEEEENS4_23SM90_TMA_LOAD_MULTICASTENS4_14ComposedLayoutINS4_7SwizzleILi2ELi4ELi3EEENS4_18smem_ptr_flag_bitsILi16EEENSS_INS5_IJSC_SG_EEENS5_IJSG_SB_EEEEEEEvNS4_8identityENS4_13SM90_TMA_LOADES19_vS1A_EENS_8epilogue10collective18CollectiveEpilogueINS1D_23Sm100TmaWarpSpecializedILi4ELi2ELi32ELb1ELb0EEEJSH_NS5_IJNSS_ISF_SB_EENSS_ISG_SB_EEEEESI_SJ_SI_SJ_NS1D_6fusion15FusionCallbacksIS1H_NS1L_17LinearCombinationISI_fSI_fLNS_15FloatRoundStyleE2EEESH_S1K_JEEENS4_5SM1004TMEM4LOAD26SM100_TMEM_LOAD_32dp32b32xES1B_S19_NS4_39AutoVectorizingCopyWithAssumedAlignmentILi128EEENS4_14SM90_TMA_STOREES19_S1W_S1W_EEEvvEEEEvNT_6ParamsE) ;  /* 0xffffff5404bc7950 */ /* 0x000fea0003c3ffff */
        .weak           $__internal_2_$__cuda_sm10x_tcgen05_guardrail_trap_unallocated_columns_being_dealloced
        .type           $__internal_2_$__cuda_sm10x_tcgen05_guardrail_trap_unallocated_columns_being_dealloced,@function
        .size           $__internal_2_$__cuda_sm10x_tcgen05_guardrail_trap_unallocated_columns_being_dealloced,(.L_x_208 - $__internal_2_$__cuda_sm10x_tcgen05_guardrail_trap_unallocated_columns_being_dealloced)
$__internal_2_$__cuda_sm10x_tcgen05_guardrail_trap_unallocated_columns_being_dealloced:
[----:B------:R-:W-:Y:S05]  /*a910*/  BPT.TRAP 0x1 ;  /* 0x000000040000795c */ /* 0x000fea0000300000 */
[----:B------:R-:W-:-:S04]  /*a920*/  HFMA2 R3, -RZ, RZ, 0, 0 ;  /* 0x00000000ff037431 */ /* 0x000fc800000001ff */
[----:B------:R-:W-:Y:S05]  /*a930*/  RET.REL.NODEC R2 `(_ZN7cutlass13device_kernelINS_4gemm6kernel13GemmUniversalIN4cute5tupleIJiiiiEEENS1_10collective13CollectiveMmaINS1_35MainloopSm100TmaUmmaWarpSpecializedILi12ELi2ELi4ENS5_IJNS4_1CILi1EEENSA_ILi8EEESB_EEEEENS5_IJNSA_ILi128EEESF_NSA_ILi32EEEEEENS_6half_tENS5_IJlSB_lEEESI_SJ_NS4_8TiledMMAINS4_8MMA_AtomIJNS4_20SM100_MMA_F16BF16_SSISI_SI_fLi128ELi128ELNS4_4UMMA5MajorE0ELSO_0ELNSN_7ScaleInE0ELSP_0EEEEEENS4_6LayoutINS5_IJSB_SB_SB_EEENS5_IJNSA_ILi0EEESU_SU_EEEEENS5_IJNS4_10UnderscoreESX_SX_EEEEENS4_23SM90_TMA_LOAD_MULTICASTENS4_14ComposedLayoutINS4_7SwizzleILi2ELi4ELi3EEENS4_18smem_ptr_flag_bitsILi16EEENSS_INS5_IJSC_SG_EEENS5_IJSG_SB_EEEEEEEvNS4_8identityENS4_13SM90_TMA_LOADES19_vS1A_EENS_8epilogue10collective18CollectiveEpilogueINS1D_23Sm100TmaWarpSpecializedILi4ELi2ELi32ELb1ELb0EEEJSH_NS5_IJNSS_ISF_SB_EENSS_ISG_SB_EEEEESI_SJ_SI_SJ_NS1D_6fusion15FusionCallbacksIS1H_NS1L_17LinearCombinationISI_fSI_fLNS_15FloatRoundStyleE2EEESH_S1K_JEEENS4_5SM1004TMEM4LOAD26SM100_TMEM_LOAD_32dp32b32xES1B_S19_NS4_39AutoVectorizingCopyWithAssumedAlignmentILi128EEENS4_14SM90_TMA_STOREES19_S1W_S1W_EEEvvEEEEvNT_6ParamsE) ;  /* 0xffffff5402b07950 */ /* 0x000fea0003c3ffff */
.L_x_207:
[----:B------:R-:W-:-:S00]  /*a940*/  BRA `(.L_x_207) ;  /* 0xfffffffc00fc7947 */ /* 0x000fc0000383ffff */
[----:B------:R-:W-:-:S00]  /*a950*/  NOP ;  /* 0x0000000000007918 */ /* 0x000fc00000000000 */
        /* <DEDUP_REMOVED lines=10> */
.L_x_208:


//--------------------- .nv.global.init           --------------------------
	.section	.nv.global.init,"aw",@progbits
.nv.global.init:
	.type		$str$27,@object
	.size		$str$27,($str$28 - $str$27)
$str$27:
        /*0000*/ 	.byte	0x28, 0x61, 0x64, 0x64, 0x72, 0x65, 0x73, 0x73, 0x20, 0x26, 0x20, 0x6d, 0x61, 0x73, 0x6b, 0x29
        /*0010*/ 	.byte	0x20, 0x3d, 0x3d, 0x20, 0x30, 0x00
	.type		$str$28,@object
	.size		$str$28,($str$26 - $str$28)
$str$28:
        /*0016*/ 	.byte	0x2f, 0x74, 0x6d, 0x70, 0x2f, 0x63, 0x75, 0x74, 0x6c, 0x61, 0x73, 0x73, 0x5f, 0x73, 0x77, 0x65
        /*0026*/ 	.byte	0x65, 0x70, 0x5f, 0x73, 0x72, 0x63, 0x2f, 0x69, 0x6e, 0x63, 0x6c, 0x75, 0x64, 0x65, 0x2f, 0x63
        /*0036*/ 	.byte	0x75, 0x74, 0x65, 0x2f, 0x70, 0x6f, 0x69, 0x6e, 0x74, 0x65, 0x72, 0x5f, 0x66, 0x6c, 0x61, 0x67
        /*0046*/ 	.byte	0x67, 0x65, 0x64, 0x2e, 0x68, 0x70, 0x70, 0x00
	.type		$str$26,@object
	.size		$str$26,($str$25 - $str$26)
$str$26:
        /*004e*/ 	.byte	0x2f, 0x74, 0x6d, 0x70, 0x2f, 0x63, 0x75, 0x74, 0x6c, 0x61, 0x73, 0x73, 0x5f, 0x73, 0x77, 0x65
        /*005e*/ 	.byte	0x65, 0x70, 0x5f, 0x73, 0x72, 0x63, 0x2f, 0x69, 0x6e, 0x63, 0x6c, 0x75, 0x64, 0x65, 0x2f, 0x63
        /*006e*/ 	.byte	0x75, 0x74, 0x65, 0x2f, 0x61, 0x74, 0x6f, 0x6d, 0x2f, 0x63, 0x6f, 0x70, 0x79, 0x5f, 0x74, 0x72
        /*007e*/ 	.byte	0x61, 0x69, 0x74, 0x73, 0x5f, 0x73, 0x6d, 0x31, 0x30, 0x30, 0x2e, 0x68, 0x70, 0x70, 0x00
	.type		$str$25,@object
	.size		$str$25,(__unnamed_1 - $str$25)
$str$25:
        /*008d*/ 	.byte	0x28, 0x28, 0x75, 0x69, 0x6e, 0x74, 0x33, 0x32, 0x5f, 0x74, 0x28, 0x74, 0x68, 0x72, 0x65, 0x61
        /*009d*/ 	.byte	0x64, 0x49, 0x64, 0x78, 0x2e, 0x78, 0x29, 0x20, 0x2f, 0x20, 0x33, 0x32, 0x29, 0x20, 0x25, 0x20
        /*00ad*/ 	.byte	0x34, 0x29, 0x20, 0x3d, 0x3d, 0x20, 0x28, 0x28, 0x28, 0x74, 0x6d, 0x65, 0x6d, 0x5f, 0x61, 0x64
        /*00bd*/ 	.byte	0x64, 0x72, 0x20, 0x3e, 0x3e, 0x20, 0x31, 0x36, 0x29, 0x20, 0x2f, 0x20, 0x33, 0x32, 0x29, 0x20
        /*00cd*/ 	.byte	0x25, 0x20, 0x34, 0x29, 0x00
	.type		__unnamed_1,@object
	.size		__unnamed_1,(__unnamed_2 - __unnamed_1)
__unnamed_1:
        /*00d2*/ 	.byte	0x61, 0x75, 0x74, 0x6f, 0x20, 0x63, 0x75, 0x74, 0x65, 0x3a, 0x3a, 0x61, 0x73, 0x5f, 0x70, 0x6f
        /* <DEDUP_REMOVED lines=24> */
        /*0262*/ 	.byte	0x3e, 0x3e, 0x3e, 0x3e, 0x5d, 0x00
	.type		__unnamed_2,@object
	.size		__unnamed_2,(.L_2 - __unnamed_2)
__unnamed_2:
        /* <DEDUP_REMOVED lines=42> */
        /*0508*/ 	.byte	0x3e, 0x3e, 0x5d, 0x00
.L_2:


//--------------------- .nv.shared._ZN7cutlass13device_kernelINS_4gemm6kernel13GemmUniversalIN4cute5tupleIJiiiiEEENS1_10collective13CollectiveMmaINS1_35MainloopSm100TmaUmmaWarpSpecializedILi12ELi2ELi4ENS5_IJNS4_1CILi1EEENSA_ILi8EEESB_EEEEENS5_IJNSA_ILi128EEESF_NSA_ILi32EEEEEENS_6half_tENS5_IJlSB_lEEESI_SJ_NS4_8TiledMMAINS4_8MMA_AtomIJNS4_20SM100_MMA_F16BF16_SSISI_SI_fLi128ELi128ELNS4_4UMMA5MajorE0ELSO_0ELNSN_7ScaleInE0ELSP_0EEEEEENS4_6LayoutINS5_IJSB_SB_SB_EEENS5_IJNSA_ILi0EEESU_SU_EEEEENS5_IJNS4_10UnderscoreESX_SX_EEEEENS4_23SM90_TMA_LOAD_MULTICASTENS4_14ComposedLayoutINS4_7SwizzleILi2ELi4ELi3EEENS4_18smem_ptr_flag_bitsILi16EEENSS_INS5_IJSC_SG_EEENS5_IJSG_SB_EEEEEEEvNS4_8identityENS4_13SM90_TMA_LOADES19_vS1A_EENS_8epilogue10collective18CollectiveEpilogueINS1D_23Sm100TmaWarpSpecializedILi4ELi2ELi32ELb1ELb0EEEJSH_NS5_IJNSS_ISF_SB_EENSS_ISG_SB_EEEEESI_SJ_SI_SJ_NS1D_6fusion15FusionCallbacksIS1H_NS1L_17LinearCombinationISI_fSI_fLNS_15FloatRoundStyleE2EEESH_S1K_JEEENS4_5SM1004TMEM4LOAD26SM100_TMEM_LOAD_32dp32b32xES1B_S19_NS4_39AutoVectorizingCopyWithAssumedAlignmentILi128EEENS4_14SM90_TMA_STOREES19_S1W_S1W_EEEvvEEEEvNT_6ParamsE --------------------------
	.section	.nv.shared._ZN7cutlass13device_kernelINS_4gemm6kernel13GemmUniversalIN4cute5tupleIJiiiiEEENS1_10collective13CollectiveMmaINS1_35MainloopSm100TmaUmmaWarpSpecializedILi12ELi2ELi4ENS5_IJNS4_1CILi1EEENSA_ILi8EEESB_EEEEENS5_IJNSA_ILi128EEESF_NSA_ILi32EEEEEENS_6half_tENS5_IJlSB_lEEESI_SJ_NS4_8TiledMMAINS4_8MMA_AtomIJNS4_20SM100_MMA_F16BF16_SSISI_SI_fLi128ELi128ELNS4_4UMMA5MajorE0ELSO_0ELNSN_7ScaleInE0ELSP_0EEEEEENS4_6LayoutINS5_IJSB_SB_SB_EEENS5_IJNSA_ILi0EEESU_SU_EEEEENS5_IJNS4_10UnderscoreESX_SX_EEEEENS4_23SM90_TMA_LOAD_MULTICASTENS4_14ComposedLayoutINS4_7SwizzleILi2ELi4ELi3EEENS4_18smem_ptr_flag_bitsILi16EEENSS_INS5_IJSC_SG_EEENS5_IJSG_SB_EEEEEEEvNS4_8identityENS4_13SM90_TMA_LOADES19_vS1A_EENS_8epilogue10collective18CollectiveEpilogueINS1D_23Sm100TmaWarpSpecializedILi4ELi2ELi32ELb1ELb0EEEJSH_NS5_IJNSS_ISF_SB_EENSS_ISG_SB_EEEEESI_SJ_SI_SJ_NS1D_6fusion15FusionCallbacksIS1H_NS1L_17LinearCombinationISI_fSI_fLNS_15FloatRoundStyleE2EEESH_S1K_JEEENS4_5SM1004TMEM4LOAD26SM100_TMEM_LOAD_32dp32b32xES1B_S19_NS4_39AutoVectorizingCopyWithAssumedAlignmentILi128EEENS4_14SM90_TMA_STOREES19_S1W_S1W_EEEvvEEEEvNT_6ParamsE,"aw",@nobits
	.sectionflags	@""
	.align	16
	.zero		1024


//--------------------- .nv.shared.reserved.0     --------------------------
	.section	.nv.shared.reserved.0,"aw",@nobits
	.weak		__nv_reservedSMEM_offset_0_alias
	.size		__nv_reservedSMEM_offset_0_alias, 0, 64
	.other		__nv_reservedSMEM_offset_0_alias,@"STO_CUDA_RESERVED_SHARED STV_DEFAULT"
__nv_reservedSMEM_offset_0_alias:
	.zero		0
.nv.shared.reserved.0:
	.zero		64
	.weak		__nv_reservedSMEM_tcgen05_partition
	.type		__nv_reservedSMEM_tcgen05_partition,@object
	.size		__nv_reservedSMEM_tcgen05_partition,(.L_0 - __nv_reservedSMEM_tcgen05_partition)
__nv_reservedSMEM_tcgen05_partition:
	.zero		32
.L_0:


//--------------------- .nv.global                --------------------------
	.section	.nv.global,"aw",@nobits
.nv.global:
	.type		_ZN40_INTERNAL_93838541_4_k_cu_ac59e2a8_299294cute1_E,@object
	.size		_ZN40_INTERNAL_93838541_4_k_cu_ac59e2a8_299294cute1_E,(_ZN40_INTERNAL_93838541_4_k_cu_ac59e2a8_299294cuda3std3__45__cpo6cbeginE - _ZN40_INTERNAL_93838541_4_k_cu_ac59e2a8_299294cute1_E)
_ZN40_INTERNAL_93838541_4_k_cu_ac59e2a8_299294cute1_E:
	.zero		1
	.type		_ZN40_INTERNAL_93838541_4_k_cu_ac59e2a8_299294cuda3std3__45__cpo6cbeginE,@object
	.size		_ZN40_INTERNAL_93838541_4_k_cu_ac59e2a8_299294cuda3std3__45__cpo6cbeginE,(_ZN40_INTERNAL_93838541_4_k_cu_ac59e2a8_299294cuda3std3__48in_placeE - _ZN40_INTERNAL_93838541_4_k_cu_ac59e2a8_299294cuda3std3__45__cpo6cbeginE)
_ZN40_INTERNAL_93838541_4_k_cu_ac59e2a8_299294cuda3std3__45__cpo6cbeginE:
	.zero		1
	.type		_ZN40_INTERNAL_93838541_4_k_cu_ac59e2a8_299294cuda3std3__48in_placeE,@object
	.size		_ZN40_INTERNAL_93838541_4_k_cu_ac59e2a8_299294cuda3std3__48in_placeE,(_ZN40_INTERNAL_93838541_4_k_cu_ac59e2a8_299294cuda3std6ranges3__45__cpo9iter_moveE - _ZN40_INTERNAL_93838541_4_k_cu_ac59e2a8_299294cuda3std3__48in_placeE)
_ZN40_INTERNAL_93838541_4_k_cu_ac59e2a8_299294cuda3std3__48in_placeE:
	.zero		1
	.type		_ZN40_INTERNAL_93838541_4_k_cu_ac59e2a8_299294cuda3std6ranges3__45__cpo9iter_moveE,@object
	.size		_ZN40_INTERNAL_93838541_4_k_cu_ac59e2a8_299294cuda3std6ranges3__45__cpo9iter_moveE,(_ZN40_INTERNAL_93838541_4_k_cu_ac59e2a8_299294cuda3std3__45__cpo5beginE - _ZN40_INTERNAL_93838541_4_k_cu_ac59e2a8_299294cuda3std6ranges3__45__cpo9iter_moveE)
_ZN40_INTERNAL_93838541_4_k_cu_ac59e2a8_299294cuda3std6ranges3__45__cpo9iter_moveE:
	.zero		1
	.type		_ZN40_INTERNAL_93838541_4_k_cu_ac59e2a8_299294cuda3std3__45__cpo5beginE,@object
	.size		_ZN40_INTERNAL_93838541_4_k_cu_ac59e2a8_299294cuda3std3__45__cpo5beginE,(_ZN40_INTERNAL_93838541_4_k_cu_ac59e2a8_299294cuda3std3__442_GLOBAL__N__93838541_4_k_cu_ac59e2a8_299296ignoreE - _ZN40_INTERNAL_93838541_4_k_cu_ac59e2a8_299294cuda3std3__45__cpo5beginE)
_ZN40_INTERNAL_93838541_4_k_cu_ac59e2a8_299294cuda3std3__45__cpo5beginE:
	.zero		1
	.type		_ZN40_INTERNAL_93838541_4_k_cu_ac59e2a8_299294cuda3std3__442_GLOBAL__N__93838541_4_k_cu_ac59e2a8_299296ignoreE,@object
	.size		_ZN40_INTERNAL_93838541_4_k_cu_ac59e2a8_299294cuda3std3__442_GLOBAL__N__93838541_4_k_cu_ac59e2a8_299296ignoreE,(_ZN40_INTERNAL_93838541_4_k_cu_ac59e2a8_299294cute7productE - _ZN40_INTERNAL_93838541_4_k_cu_ac59e2a8_299294cuda3std3__442_GLOBAL__N__93838541_4_k_cu_ac59e2a8_299296ignoreE)
_ZN40_INTERNAL_93838541_4_k_cu_ac59e2a8_299294cuda3std3__442_GLOBAL__N__93838541_4_k_cu_ac59e2a8_299296ignoreE:
	.zero		1
	.type		_ZN40_INTERNAL_93838541_4_k_cu_ac59e2a8_299294cute7productE,@object
	.size		_ZN40_INTERNAL_93838541_4_k_cu_ac59e2a8_299294cute7productE,(_ZN40_INTERNAL_93838541_4_k_cu_ac59e2a8_299294cuda3std3__45__cpo3endE - _ZN40_INTERNAL_93838541_4_k_cu_ac59e2a8_299294cute7productE)
_ZN40_INTERNAL_93838541_4_k_cu_ac59e2a8_299294cute7productE:
	.zero		1
	.type		_ZN40_INTERNAL_93838541_4_k_cu_ac59e2a8_299294cuda3std3__45__cpo3endE,@object
	.size		_ZN40_INTERNAL_93838541_4_k_cu_ac59e2a8_299294cuda3std3__45__cpo3endE,(_ZN40_INTERNAL_93838541_4_k_cu_ac59e2a8_299294cuda3std3__419piecewise_constructE - _ZN40_INTERNAL_93838541_4_k_cu_ac59e2a8_299294cuda3std3__45__cpo3endE)
_ZN40_INTERNAL_93838541_4_k_cu_ac59e2a8_299294cuda3std3__45__cpo3endE:
	.zero		1
	.type		_ZN40_INTERNAL_93838541_4_k_cu_ac59e2a8_299294cuda3std3__419piecewise_constructE,@object
	.size		_ZN40_INTERNAL_93838541_4_k_cu_ac59e2a8_299294cuda3std3__419piecewise_constructE,(_ZN40_INTERNAL_93838541_4_k_cu_ac59e2a8_299294cuda3std3__45__cpo4cendE - _ZN40_INTERNAL_93838541_4_k_cu_ac59e2a8_299294cuda3std3__419piecewise_constructE)
_ZN40_INTERNAL_93838541_4_k_cu_ac59e2a8_299294cuda3std3__419piecewise_constructE:
	.zero		1
	.type		_ZN40_INTERNAL_93838541_4_k_cu_ac59e2a8_299294cuda3std3__45__cpo4cendE,@object
	.size		_ZN40_INTERNAL_93838541_4_k_cu_ac59e2a8_299294cuda3std3__45__cpo4cendE,(_ZN40_INTERNAL_93838541_4_k_cu_ac59e2a8_299294cuda3std6ranges3__45__cpo4swapE - _ZN40_INTERNAL_93838541_4_k_cu_ac59e2a8_299294cuda3std3__45__cpo4cendE)
_ZN40_INTERNAL_93838541_4_k_cu_ac59e2a8_299294cuda3std3__45__cpo4cendE:
	.zero		1
	.type		_ZN40_INTERNAL_93838541_4_k_cu_ac59e2a8_299294cuda3std6ranges3__45__cpo4swapE,@object
	.size		_ZN40_INTERNAL_93838541_4_k_cu_ac59e2a8_299294cuda3std6ranges3__45__cpo4swapE,(.L_10 - _ZN40_INTERNAL_93838541_4_k_cu_ac59e2a8_299294cuda3std6ranges3__45__cpo4swapE)
_ZN40_INTERNAL_93838541_4_k_cu_ac59e2a8_299294cuda3std6ranges3__45__cpo4swapE:
	.zero		1
.L_10:


//--------------------- .nv.constant0._ZN7cutlass13device_kernelINS_4gemm6kernel13GemmUniversalIN4cute5tupleIJiiiiEEENS1_10collective13CollectiveMmaINS1_35MainloopSm100TmaUmmaWarpSpecializedILi12ELi2ELi4ENS5_IJNS4_1CILi1EEENSA_ILi8EEESB_EEEEENS5_IJNSA_ILi128EEESF_NSA_ILi32EEEEEENS_6half_tENS5_IJlSB_lEEESI_SJ_NS4_8TiledMMAINS4_8MMA_AtomIJNS4_20SM100_MMA_F16BF16_SSISI_SI_fLi128ELi128ELNS4_4UMMA5MajorE0ELSO_0ELNSN_7ScaleInE0ELSP_0EEEEEENS4_6LayoutINS5_IJSB_SB_SB_EEENS5_IJNSA_ILi0EEESU_SU_EEEEENS5_IJNS4_10UnderscoreESX_SX_EEEEENS4_23SM90_TMA_LOAD_MULTICASTENS4_14ComposedLayoutINS4_7SwizzleILi2ELi4ELi3EEENS4_18smem_ptr_flag_bitsILi16EEENSS_INS5_IJSC_SG_EEENS5_IJSG_SB_EEEEEEEvNS4_8identityENS4_13SM90_TMA_LOADES19_vS1A_EENS_8epilogue10collective18CollectiveEpilogueINS1D_23Sm100TmaWarpSpecializedILi4ELi2ELi32ELb1ELb0EEEJSH_NS5_IJNSS_ISF_SB_EENSS_ISG_SB_EEEEESI_SJ_SI_SJ_NS1D_6fusion15FusionCallbacksIS1H_NS1L_17LinearCombinationISI_fSI_fLNS_15FloatRoundStyleE2EEESH_S1K_JEEENS4_5SM1004TMEM4LOAD26SM100_TMEM_LOAD_32dp32b32xES1B_S19_NS4_39AutoVectorizingCopyWithAssumedAlignmentILi128EEENS4_14SM90_TMA_STOREES19_S1W_S1W_EEEvvEEEEvNT_6ParamsE --------------------------
	.section	.nv.constant0._ZN7cutlass13device_kernelINS_4gemm6kernel13GemmUniversalIN4cute5tupleIJiiiiEEENS1_10collective13CollectiveMmaINS1_35MainloopSm100TmaUmmaWarpSpecializedILi12ELi2ELi4ENS5_IJNS4_1CILi1EEENSA_ILi8EEESB_EEEEENS5_IJNSA_ILi128EEESF_NSA_ILi32EEEEEENS_6half_tENS5_IJlSB_lEEESI_SJ_NS4_8TiledMMAINS4_8MMA_AtomIJNS4_20SM100_MMA_F16BF16_SSISI_SI_fLi128ELi128ELNS4_4UMMA5MajorE0ELSO_0ELNSN_7ScaleInE0ELSP_0EEEEEENS4_6LayoutINS5_IJSB_SB_SB_EEENS5_IJNSA_ILi0EEESU_SU_EEEEENS5_IJNS4_10UnderscoreESX_SX_EEEEENS4_23SM90_TMA_LOAD_MULTICASTENS4_14ComposedLayoutINS4_7SwizzleILi2ELi4ELi3EEENS4_18smem_ptr_flag_bitsILi16EEENSS_INS5_IJSC_SG_EEENS5_IJSG_SB_EEEEEEEvNS4_8identityENS4_13SM90_TMA_LOADES19_vS1A_EENS_8epilogue10collective18CollectiveEpilogueINS1D_23Sm100TmaWarpSpecializedILi4ELi2ELi32ELb1ELb0EEEJSH_NS5_IJNSS_ISF_SB_EENSS_ISG_SB_EEEEESI_SJ_SI_SJ_NS1D_6fusion15FusionCallbacksIS1H_NS1L_17LinearCombinationISI_fSI_fLNS_15FloatRoundStyleE2EEESH_S1K_JEEENS4_5SM1004TMEM4LOAD26SM100_TMEM_LOAD_32dp32b32xES1B_S19_NS4_39AutoVectorizingCopyWithAssumedAlignmentILi128EEENS4_14SM90_TMA_STOREES19_S1W_S1W_EEEvvEEEEvNT_6ParamsE,"a",@progbits
	.sectionflags	@""
	.align	4
.nv.constant0._ZN7cutlass13device_kernelINS_4gemm6kernel13GemmUniversalIN4cute5tupleIJiiiiEEENS1_10collective13CollectiveMmaINS1_35MainloopSm100TmaUmmaWarpSpecializedILi12ELi2ELi4ENS5_IJNS4_1CILi1EEENSA_ILi8EEESB_EEEEENS5_IJNSA_ILi128EEESF_NSA_ILi32EEEEEENS_6half_tENS5_IJlSB_lEEESI_SJ_NS4_8TiledMMAINS4_8MMA_AtomIJNS4_20SM100_MMA_F16BF16_SSISI_SI_fLi128ELi128ELNS4_4UMMA5MajorE0ELSO_0ELNSN_7ScaleInE0ELSP_0EEEEEENS4_6LayoutINS5_IJSB_SB_SB_EEENS5_IJNSA_ILi0EEESU_SU_EEEEENS5_IJNS4_10UnderscoreESX_SX_EEEEENS4_23SM90_TMA_LOAD_MULTICASTENS4_14ComposedLayoutINS4_7SwizzleILi2ELi4ELi3EEENS4_18smem_ptr_flag_bitsILi16EEENSS_INS5_IJSC_SG_EEENS5_IJSG_SB_EEEEEEEvNS4_8identityENS4_13SM90_TMA_LOADES19_vS1A_EENS_8epilogue10collective18CollectiveEpilogueINS1D_23Sm100TmaWarpSpecializedILi4ELi2ELi32ELb1ELb0EEEJSH_NS5_IJNSS_ISF_SB_EENSS_ISG_SB_EEEEESI_SJ_SI_SJ_NS1D_6fusion15FusionCallbacksIS1H_NS1L_17LinearCombinationISI_fSI_fLNS_15FloatRoundStyleE2EEESH_S1K_JEEENS4_5SM1004TMEM4LOAD26SM100_TMEM_LOAD_32dp32b32xES1B_S19_NS4_39AutoVectorizingCopyWithAssumedAlignmentILi128EEENS4_14SM90_TMA_STOREES19_S1W_S1W_EEEvvEEEEvNT_6ParamsE:
	.zero		2944


//--------------------- SYMBOLS --------------------------

	.type		.nv.reservedSmem.offset0,@object
	.size		.nv.reservedSmem.offset0,0x4
	.type		.nv.reservedSmem.cap,@object
	.size		.nv.reservedSmem.cap,0x4
	.type		__assertfail,@function
